	.target	sm_90a

	.elftype	@"ET_EXEC"


//--------------------- .note.nv.tkinfo           --------------------------
	.section	.note.nv.tkinfo,"",@"SHT_NOTE"
	.sectionflags	@"SHF_NOTE_NV_TKINFO"
	.tkinfo
        /*0018*/ 	.word	0x00000002
        /*0030*/ 	.string	""
        /*0030*/ 	.string	"ptxas"
        /*0030*/ 	.string	"Cuda compilation tools, release 13.0, V13.0.88"
        /*0030*/ 	.string	"Build cuda_13.0.r13.0/compiler.36424714_0"
        /*0030*/ 	.string	"-arch sm_90a -m 64 "



//--------------------- .note.nv.cuinfo           --------------------------
	.section	.note.nv.cuinfo,"",@"SHT_NOTE"
	.sectionflags	@"SHF_NOTE_NV_CUINFO"
        /*0018*/ 	.short	0x0002
        /*001a*/ 	.short	0x005a
        /*001c*/ 	.short	0x0082
	.zero		2


//--------------------- .nv.info                  --------------------------
	.section	.nv.info,"",@"SHT_CUDA_INFO"
	.align	4


	//----- nvinfo : EIATTR_REGCOUNT
	.align		4
        /*0000*/ 	.byte	0x04, 0x2f
        /*0002*/ 	.short	(.L_12 - .L_11)
	.align		4
.L_11:
        /*0004*/ 	.word	index@(_ZN7cutlass13device_kernelINS_4conv6kernel13ConvUniversalINS1_16ConvProblemShapeILNS1_8OperatorE0ELi2EEENS1_10collective14CollectiveConvINS1_46MainloopSm90TmaGmmaWarpSpecializedImplicitGemmILS5_0ELi7ELi2EN4cute5tupleIJNSA_1CILi1EEESD_SD_EEENS1_36KernelImplicitTmaWarpSpecializedSm90ELi1EEENSB_IJNSC_ILi64EEESH_NSB_IJSH_EEEEEENS_10tfloat32_tESK_NSA_8TiledMMAINSA_8MMA_AtomIJNSA_4SM904GMMA29MMA_64x64x8_F32TF32TF32_SS_TNILNSO_7ScaleInE1ELSQ_1EEEEEENSA_6LayoutISE_NSB_IJNSC_ILi0EEESU_SU_EEEEENSB_IJNSA_10UnderscoreESX_SX_EEEEENS7_6detail26Sm90ImplicitGemmTileTraitsINSA_20SM90_TMA_LOAD_IM2COLENSA_14ComposedLayoutINSA_7SwizzleILi3ELi4ELi3EEENSA_18smem_ptr_flag_bitsILi32EEENST_INSB_IJNSB_IJNSC_ILi8EEES18_EEENSB_IJNSC_ILi32EEENSC_ILi2EEEEEENSB_IJSD_NSC_ILi7EEEEEEEEENSB_IJNSB_IJS1A_NSC_ILi512EEEEEENSB_IJSD_NSC_ILi256EEEEEENSB_IJSU_NSC_ILi4096EEEEEEEEEEEEEvEENS11_INSA_13SM90_TMA_LOADES1O_vEEEENS_8epilogue10collective6detail29Sm90TmaWarpSpecializedAdapterINS1U_15DefaultEpilogueISK_NSB_IJNSB_IJlllEEESD_SU_EEES1Z_NS1T_6thread17LinearCombinationISK_Li1EffLNS20_9ScaleType4KindE0ELNS_15FloatRoundStyleE2ESK_EENS_4gemm15EpilogueDefaultEEEEEvvEEEEvNT_6ParamsE)
        /*0008*/ 	.word	0x0000003a


	//----- nvinfo : EIATTR_FRAME_SIZE
	.align		4
.L_12:
        /*000c*/ 	.byte	0x04, 0x11
        /*000e*/ 	.short	(.L_14 - .L_13)
	.align		4
.L_13:
        /*0010*/ 	.word	index@(_ZN7cutlass13device_kernelINS_4conv6kernel13ConvUniversalINS1_16ConvProblemShapeILNS1_8OperatorE0ELi2EEENS1_10collective14CollectiveConvINS1_46MainloopSm90TmaGmmaWarpSpecializedImplicitGemmILS5_0ELi7ELi2EN4cute5tupleIJNSA_1CILi1EEESD_SD_EEENS1_36KernelImplicitTmaWarpSpecializedSm90ELi1EEENSB_IJNSC_ILi64EEESH_NSB_IJSH_EEEEEENS_10tfloat32_tESK_NSA_8TiledMMAINSA_8MMA_AtomIJNSA_4SM904GMMA29MMA_64x64x8_F32TF32TF32_SS_TNILNSO_7ScaleInE1ELSQ_1EEEEEENSA_6LayoutISE_NSB_IJNSC_ILi0EEESU_SU_EEEEENSB_IJNSA_10UnderscoreESX_SX_EEEEENS7_6detail26Sm90ImplicitGemmTileTraitsINSA_20SM90_TMA_LOAD_IM2COLENSA_14ComposedLayoutINSA_7SwizzleILi3ELi4ELi3EEENSA_18smem_ptr_flag_bitsILi32EEENST_INSB_IJNSB_IJNSC_ILi8EEES18_EEENSB_IJNSC_ILi32EEENSC_ILi2EEEEEENSB_IJSD_NSC_ILi7EEEEEEEEENSB_IJNSB_IJS1A_NSC_ILi512EEEEEENSB_IJSD_NSC_ILi256EEEEEENSB_IJSU_NSC_ILi4096EEEEEEEEEEEEEvEENS11_INSA_13SM90_TMA_LOADES1O_vEEEENS_8epilogue10collective6detail29Sm90TmaWarpSpecializedAdapterINS1U_15DefaultEpilogueISK_NSB_IJNSB_IJlllEEESD_SU_EEES1Z_NS1T_6thread17LinearCombinationISK_Li1EffLNS20_9ScaleType4KindE0ELNS_15FloatRoundStyleE2ESK_EENS_4gemm15EpilogueDefaultEEEEEvvEEEEvNT_6ParamsE)
        /*0014*/ 	.word	0x00000000


	//----- nvinfo : EIATTR_MIN_STACK_SIZE
	.align		4
.L_14:
        /*0018*/ 	.byte	0x04, 0x12
        /*001a*/ 	.short	(.L_16 - .L_15)
	.align		4
.L_15:
        /*001c*/ 	.word	index@(_ZN7cutlass13device_kernelINS_4conv6kernel13ConvUniversalINS1_16ConvProblemShapeILNS1_8OperatorE0ELi2EEENS1_10collective14CollectiveConvINS1_46MainloopSm90TmaGmmaWarpSpecializedImplicitGemmILS5_0ELi7ELi2EN4cute5tupleIJNSA_1CILi1EEESD_SD_EEENS1_36KernelImplicitTmaWarpSpecializedSm90ELi1EEENSB_IJNSC_ILi64EEESH_NSB_IJSH_EEEEEENS_10tfloat32_tESK_NSA_8TiledMMAINSA_8MMA_AtomIJNSA_4SM904GMMA29MMA_64x64x8_F32TF32TF32_SS_TNILNSO_7ScaleInE1ELSQ_1EEEEEENSA_6LayoutISE_NSB_IJNSC_ILi0EEESU_SU_EEEEENSB_IJNSA_10UnderscoreESX_SX_EEEEENS7_6detail26Sm90ImplicitGemmTileTraitsINSA_20SM90_TMA_LOAD_IM2COLENSA_14ComposedLayoutINSA_7SwizzleILi3ELi4ELi3EEENSA_18smem_ptr_flag_bitsILi32EEENST_INSB_IJNSB_IJNSC_ILi8EEES18_EEENSB_IJNSC_ILi32EEENSC_ILi2EEEEEENSB_IJSD_NSC_ILi7EEEEEEEEENSB_IJNSB_IJS1A_NSC_ILi512EEEEEENSB_IJSD_NSC_ILi256EEEEEENSB_IJSU_NSC_ILi4096EEEEEEEEEEEEEvEENS11_INSA_13SM90_TMA_LOADES1O_vEEEENS_8epilogue10collective6detail29Sm90TmaWarpSpecializedAdapterINS1U_15DefaultEpilogueISK_NSB_IJNSB_IJlllEEESD_SU_EEES1Z_NS1T_6thread17LinearCombinationISK_Li1EffLNS20_9ScaleType4KindE0ELNS_15FloatRoundStyleE2ESK_EENS_4gemm15EpilogueDefaultEEEEEvvEEEEvNT_6ParamsE)
        /*0020*/ 	.word	0x00000000
.L_16:


//--------------------- .nv.compat                --------------------------
	.section	.nv.compat,"",@"SHT_CUDA_COMPAT_INFO"
	.align	4
        /*0000*/ 	.byte	0x02, 0x09, 0x01, 0x00, 0x02, 0x02, 0x04, 0x00, 0x02, 0x05, 0x05, 0x00, 0x03, 0x07, 0x01, 0x01
        /*0010*/ 	.byte	0x02, 0x03, 0x01, 0x00, 0x02, 0x06, 0x01, 0x00, 0x04, 0x0b, 0x08, 0x00, 0x00, 0x00, 0x00, 0x00
        /*0020*/ 	.byte	0x00, 0x00, 0x00, 0x00


//--------------------- .nv.info._ZN7cutlass13device_kernelINS_4conv6kernel13ConvUniversalINS1_16ConvProblemShapeILNS1_8OperatorE0ELi2EEENS1_10collective14CollectiveConvINS1_46MainloopSm90TmaGmmaWarpSpecializedImplicitGemmILS5_0ELi7ELi2EN4cute5tupleIJNSA_1CILi1EEESD_SD_EEENS1_36KernelImplicitTmaWarpSpecializedSm90ELi1EEENSB_IJNSC_ILi64EEESH_NSB_IJSH_EEEEEENS_10tfloat32_tESK_NSA_8TiledMMAINSA_8MMA_AtomIJNSA_4SM904GMMA29MMA_64x64x8_F32TF32TF32_SS_TNILNSO_7ScaleInE1ELSQ_1EEEEEENSA_6LayoutISE_NSB_IJNSC_ILi0EEESU_SU_EEEEENSB_IJNSA_10UnderscoreESX_SX_EEEEENS7_6detail26Sm90ImplicitGemmTileTraitsINSA_20SM90_TMA_LOAD_IM2COLENSA_14ComposedLayoutINSA_7SwizzleILi3ELi4ELi3EEENSA_18smem_ptr_flag_bitsILi32EEENST_INSB_IJNSB_IJNSC_ILi8EEES18_EEENSB_IJNSC_ILi32EEENSC_ILi2EEEEEENSB_IJSD_NSC_ILi7EEEEEEEEENSB_IJNSB_IJS1A_NSC_ILi512EEEEEENSB_IJSD_NSC_ILi256EEEEEENSB_IJSU_NSC_ILi4096EEEEEEEEEEEEEvEENS11_INSA_13SM90_TMA_LOADES1O_vEEEENS_8epilogue10collective6detail29Sm90TmaWarpSpecializedAdapterINS1U_15DefaultEpilogueISK_NSB_IJNSB_IJlllEEESD_SU_EEES1Z_NS1T_6thread17LinearCombinationISK_Li1EffLNS20_9ScaleType4KindE0ELNS_15FloatRoundStyleE2ESK_EENS_4gemm15EpilogueDefaultEEEEEvvEEEEvNT_6ParamsE --------------------------
	.section	.nv.info._ZN7cutlass13device_kernelINS_4conv6kernel13ConvUniversalINS1_16ConvProblemShapeILNS1_8OperatorE0ELi2EEENS1_10collective14CollectiveConvINS1_46MainloopSm90TmaGmmaWarpSpecializedImplicitGemmILS5_0ELi7ELi2EN4cute5tupleIJNSA_1CILi1EEESD_SD_EEENS1_36KernelImplicitTmaWarpSpecializedSm90ELi1EEENSB_IJNSC_ILi64EEESH_NSB_IJSH_EEEEEENS_10tfloat32_tESK_NSA_8TiledMMAINSA_8MMA_AtomIJNSA_4SM904GMMA29MMA_64x64x8_F32TF32TF32_SS_TNILNSO_7ScaleInE1ELSQ_1EEEEEENSA_6LayoutISE_NSB_IJNSC_ILi0EEESU_SU_EEEEENSB_IJNSA_10UnderscoreESX_SX_EEEEENS7_6detail26Sm90ImplicitGemmTileTraitsINSA_20SM90_TMA_LOAD_IM2COLENSA_14ComposedLayoutINSA_7SwizzleILi3ELi4ELi3EEENSA_18smem_ptr_flag_bitsILi32EEENST_INSB_IJNSB_IJNSC_ILi8EEES18_EEENSB_IJNSC_ILi32EEENSC_ILi2EEEEEENSB_IJSD_NSC_ILi7EEEEEEEEENSB_IJNSB_IJS1A_NSC_ILi512EEEEEENSB_IJSD_NSC_ILi256EEEEEENSB_IJSU_NSC_ILi4096EEEEEEEEEEEEEvEENS11_INSA_13SM90_TMA_LOADES1O_vEEEENS_8epilogue10collective6detail29Sm90TmaWarpSpecializedAdapterINS1U_15DefaultEpilogueISK_NSB_IJNSB_IJlllEEESD_SU_EEES1Z_NS1T_6thread17LinearCombinationISK_Li1EffLNS20_9ScaleType4KindE0ELNS_15FloatRoundStyleE2ESK_EENS_4gemm15EpilogueDefaultEEEEEvvEEEEvNT_6ParamsE,"",@"SHT_CUDA_INFO"
	.sectionflags	@""
	.align	4


	//----- nvinfo : EIATTR_CUDA_API_VERSION
	.align		4
        /*0000*/ 	.byte	0x04, 0x37
        /*0002*/ 	.short	(.L_18 - .L_17)
.L_17:
        /*0004*/ 	.word	0x00000082


	//----- nvinfo : EIATTR_KPARAM_INFO
	.align		4
.L_18:
        /*0008*/ 	.byte	0x04, 0x17
        /*000a*/ 	.short	(.L_20 - .L_19)
.L_19:
        /*000c*/ 	.word	0x00000000
        /*0010*/ 	.short	0x0000
        /*0012*/ 	.short	0x0070
        /*0014*/ 	.byte	0x00, 0xf0, 0x01, 0x0e


	//----- nvinfo : EIATTR_SPARSE_MMA_MASK
	.align		4
.L_20:
        /*0018*/ 	.byte	0x03, 0x50
        /*001a*/ 	.short	0x0000


	//----- nvinfo : EIATTR_MAXREG_COUNT
	.align		4
        /*001c*/ 	.byte	0x03, 0x1b
        /*001e*/ 	.short	0x00ff


	//----- nvinfo : EIATTR_NUM_BARRIERS
	.align		4
        /*0020*/ 	.byte	0x02, 0x4c
        /*0022*/ 	.byte	0x01
	.zero		1


	//----- nvinfo : EIATTR_MERCURY_ISA_VERSION
	.align		4
        /*0024*/ 	.byte	0x03, 0x5f
        /*0026*/ 	.short	0x0101


	//----- nvinfo : EIATTR_COOP_GROUP_MASK_REGIDS
	.align		4
        /*0028*/ 	.byte	0x04, 0x29
        /*002a*/ 	.short	(.L_22 - .L_21)


	//   ....[0]....
.L_21:
        /*002c*/ 	.word	0xffffffff


	//   ....[1]....
        /*0030*/ 	.word	0xffffffff


	//   ....[2]....
        /*0034*/ 	.word	0xffffffff


	//----- nvinfo : EIATTR_COOP_GROUP_INSTR_OFFSETS
	.align		4
.L_22:
        /*0038*/ 	.byte	0x04, 0x28
        /*003a*/ 	.short	(.L_24 - .L_23)


	//   ....[0]....
.L_23:
        /*003c*/ 	.word	0x00000060


	//   ....[1]....
        /*0040*/ 	.word	0x00000070


	//   ....[2]....
        /*0044*/ 	.word	0x00000130


	//----- nvinfo : EIATTR_MBARRIER_INSTR_OFFSETS
	.align		4
.L_24:
        /*0048*/ 	.byte	0x04, 0x39
        /*004a*/ 	.short	(.L_26 - .L_25)


	//   ....[0]....
.L_25:
        /*004c*/ 	.word	0x00000250
        /*0050*/ 	.word	0x000000ff
        /*0054*/ 	.word	0x00038000
        /*0058*/ 	.short	0x0100
        /*005a*/ 	.byte	0x08
	.zero		1


	//   ....[1]....
        /*005c*/ 	.word	0x00000260
        /*0060*/ 	.word	0x000000ff
        /*0064*/ 	.word	0x00038038
        /*0068*/ 	.short	0x0100
        /*006a*/ 	.byte	0x08
	.zero		1


	//   ....[2]....
        /*006c*/ 	.word	0x00000270
        /*0070*/ 	.word	0x000000ff
        /*0074*/ 	.word	0x00038008
        /*0078*/ 	.short	0x0100
        /*007a*/ 	.byte	0x08
	.zero		1


	//   ....[3]....
        /*007c*/ 	.word	0x00000280
        /*0080*/ 	.word	0x000000ff
        /*0084*/ 	.word	0x00038040
        /*0088*/ 	.short	0x0100
        /*008a*/ 	.byte	0x08
	.zero		1


	//   ....[4]....
        /*008c*/ 	.word	0x00000290
        /*0090*/ 	.word	0x000000ff
        /*0094*/ 	.word	0x00038010
        /*0098*/ 	.short	0x0100
        /*009a*/ 	.byte	0x08
	.zero		1


	//   ....[5]....
        /*009c*/ 	.word	0x000002a0
        /*00a0*/ 	.word	0x000000ff
        /*00a4*/ 	.word	0x00038048
        /*00a8*/ 	.short	0x0100
        /*00aa*/ 	.byte	0x08
	.zero		1


	//   ....[6]....
        /*00ac*/ 	.word	0x000002b0
        /*00b0*/ 	.word	0x000000ff
        /*00b4*/ 	.word	0x00038018
        /*00b8*/ 	.short	0x0100
        /*00ba*/ 	.byte	0x08
	.zero		1


	//   ....[7]....
        /*00bc*/ 	.word	0x000002c0
        /*00c0*/ 	.word	0x000000ff
        /*00c4*/ 	.word	0x00038050
        /*00c8*/ 	.short	0x0100
        /*00ca*/ 	.byte	0x08
	.zero		1


	//   ....[8]....
        /*00cc*/ 	.word	0x000002d0
        /*00d0*/ 	.word	0x000000ff
        /*00d4*/ 	.word	0x00038020
        /*00d8*/ 	.short	0x0100
        /*00da*/ 	.byte	0x08
	.zero		1


	//   ....[9]....
        /*00dc*/ 	.word	0x000002e0
        /*00e0*/ 	.word	0x000000ff
        /*00e4*/ 	.word	0x00038058
        /*00e8*/ 	.short	0x0100
        /*00ea*/ 	.byte	0x08
	.zero		1


	//   ....[10]....
        /*00ec*/ 	.word	0x000002f0
        /*00f0*/ 	.word	0x000000ff
        /*00f4*/ 	.word	0x00038028
        /*00f8*/ 	.short	0x0100
        /*00fa*/ 	.byte	0x08
	.zero		1


	//   ....[11]....
        /*00fc*/ 	.word	0x00000300
        /*0100*/ 	.word	0x000000ff
        /*0104*/ 	.word	0x00038060
        /*0108*/ 	.short	0x0100
        /*010a*/ 	.byte	0x08
	.zero		1


	//   ....[12]....
        /*010c*/ 	.word	0x00000310
        /*0110*/ 	.word	0x000000ff
        /*0114*/ 	.word	0x00038030
        /*0118*/ 	.short	0x0100
        /*011a*/ 	.byte	0x08
	.zero		1


	//   ....[13]....
        /*011c*/ 	.word	0x00000320
        /*0120*/ 	.word	0x000000ff
        /*0124*/ 	.word	0x00038068
        /*0128*/ 	.short	0x0100
        /*012a*/ 	.byte	0x08
	.zero		1


	//   ....[14]....
        /*012c*/ 	.word	0x000008e0
        /*0130*/ 	.word	0x00000006
        /*0134*/ 	.word	0x00038000
        /*0138*/ 	.short	0x010a
        /*013a*/ 	.byte	0x3f
	.zero		1


	//   ....[15]....
        /*013c*/ 	.word	0x00000dc0
        /*0140*/ 	.word	0x00000009
        /*0144*/ 	.word	0x00038000
        /*0148*/ 	.short	0x010a
        /*014a*/ 	.byte	0x3f
	.zero		1


	//   ....[16]....
        /*014c*/ 	.word	0x00001120
        /*0150*/ 	.word	0x000000ff
        /*0154*/ 	.word	0x00000000
        /*0158*/ 	.short	0x0101
        /*015a*/ 	.byte	0x09
	.zero		1


	//   ....[17]....
        /*015c*/ 	.word	0x00001340
        /*0160*/ 	.word	0x00000004
        /*0164*/ 	.word	0x00000000
        /*0168*/ 	.short	0x0101
        /*016a*/ 	.byte	0x3f
	.zero		1


	//   ....[18]....
        /*016c*/ 	.word	0x00003e10
        /*0170*/ 	.word	0x00000007
        /*0174*/ 	.word	0x00038038
        /*0178*/ 	.short	0x010a
        /*017a*/ 	.byte	0x3f
	.zero		1


	//   ....[19]....
        /*017c*/ 	.word	0x00006480
        /*0180*/ 	.word	0x00000002
        /*0184*/ 	.word	0x00000000
        /*0188*/ 	.short	0x010a
        /*018a*/ 	.byte	0x3f
	.zero		1


	//   ....[20]....
        /*018c*/ 	.word	0x00006530
        /*0190*/ 	.word	0x00000000
        /*0194*/ 	.word	0x00000000
        /*0198*/ 	.short	0x010a
        /*019a*/ 	.byte	0x3f
	.zero		1


	//   ....[21]....
        /*019c*/ 	.word	0x000065e0
        /*01a0*/ 	.word	0x00000000
        /*01a4*/ 	.word	0x00000000
        /*01a8*/ 	.short	0x010a
        /*01aa*/ 	.byte	0x3f
	.zero		1


	//   ....[22]....
        /*01ac*/ 	.word	0x00006690
        /*01b0*/ 	.word	0x00000000
        /*01b4*/ 	.word	0x00000000
        /*01b8*/ 	.short	0x010a
        /*01ba*/ 	.byte	0x3f
	.zero		1


	//   ....[23]....
        /*01bc*/ 	.word	0x00006740
        /*01c0*/ 	.word	0x00000000
        /*01c4*/ 	.word	0x00000000
        /*01c8*/ 	.short	0x010a
        /*01ca*/ 	.byte	0x3f
	.zero		1


	//   ....[24]....
        /*01cc*/ 	.word	0x000067f0
        /*01d0*/ 	.word	0x00000000
        /*01d4*/ 	.word	0x00000000
        /*01d8*/ 	.short	0x010a
        /*01da*/ 	.byte	0x3f
	.zero		1


	//   ....[25]....
        /*01dc*/ 	.word	0x000068a0
        /*01e0*/ 	.word	0x00000004
        /*01e4*/ 	.word	0x00000000
        /*01e8*/ 	.short	0x010a
        /*01ea*/ 	.byte	0x3f
	.zero		1


	//----- nvinfo : EIATTR_NUM_MBARRIERS
	.align		4
.L_26:
        /*01ec*/ 	.byte	0x03, 0x38
        /*01ee*/ 	.short	0x000e


	//----- nvinfo : EIATTR_EXIT_INSTR_OFFSETS
	.align		4
        /*01f0*/ 	.byte	0x04, 0x1c
        /*01f2*/ 	.short	(.L_28 - .L_27)


	//   ....[0]....
.L_27:
        /*01f4*/ 	.word	0x00000710


	//   ....[1]....
        /*01f8*/ 	.word	0x00001490


	//   ....[2]....
        /*01fc*/ 	.word	0x00002f90


	//   ....[3]....
        /*0200*/ 	.word	0x00002fc0


	//   ....[4]....
        /*0204*/ 	.word	0x00003b30


	//   ....[5]....
        /*0208*/ 	.word	0x00003b60


	//   ....[6]....
        /*020c*/ 	.word	0x00003b80


	//   ....[7]....
        /*0210*/ 	.word	0x00006380


	//   ....[8]....
        /*0214*/ 	.word	0x000068d0


	//----- nvinfo : EIATTR_MAX_THREADS
	.align		4
.L_28:
        /*0218*/ 	.byte	0x04, 0x05
        /*021a*/ 	.short	(.L_30 - .L_29)
.L_29:
        /*021c*/ 	.word	0x00000100
        /*0220*/ 	.word	0x00000001
        /*0224*/ 	.word	0x00000001


	//----- nvinfo : EIATTR_CRS_STACK_SIZE
	.align		4
.L_30:
        /*0228*/ 	.byte	0x04, 0x1e
        /*022a*/ 	.short	(.L_32 - .L_31)
.L_31:
        /*022c*/ 	.word	0x00000000


	//----- nvinfo : EIATTR_CBANK_PARAM_SIZE
	.align		4
.L_32:
        /*0230*/ 	.byte	0x03, 0x19
        /*0232*/ 	.short	0x03f0


	//----- nvinfo : EIATTR_PARAM_CBANK
	.align		4
        /*0234*/ 	.byte	0x04, 0x0a
        /*0236*/ 	.short	(.L_34 - .L_33)
	.align		4
.L_33:
        /*0238*/ 	.word	index@(.nv.constant0._ZN7cutlass13device_kernelINS_4conv6kernel13ConvUniversalINS1_16ConvProblemShapeILNS1_8OperatorE0ELi2EEENS1_10collective14CollectiveConvINS1_46MainloopSm90TmaGmmaWarpSpecializedImplicitGemmILS5_0ELi7ELi2EN4cute5tupleIJNSA_1CILi1EEESD_SD_EEENS1_36KernelImplicitTmaWarpSpecializedSm90ELi1EEENSB_IJNSC_ILi64EEESH_NSB_IJSH_EEEEEENS_10tfloat32_tESK_NSA_8TiledMMAINSA_8MMA_AtomIJNSA_4SM904GMMA29MMA_64x64x8_F32TF32TF32_SS_TNILNSO_7ScaleInE1ELSQ_1EEEEEENSA_6LayoutISE_NSB_IJNSC_ILi0EEESU_SU_EEEEENSB_IJNSA_10UnderscoreESX_SX_EEEEENS7_6detail26Sm90ImplicitGemmTileTraitsINSA_20SM90_TMA_LOAD_IM2COLENSA_14ComposedLayoutINSA_7SwizzleILi3ELi4ELi3EEENSA_18smem_ptr_flag_bitsILi32EEENST_INSB_IJNSB_IJNSC_ILi8EEES18_EEENSB_IJNSC_ILi32EEENSC_ILi2EEEEEENSB_IJSD_NSC_ILi7EEEEEEEEENSB_IJNSB_IJS1A_NSC_ILi512EEEEEENSB_IJSD_NSC_ILi256EEEEEENSB_IJSU_NSC_ILi4096EEEEEEEEEEEEEvEENS11_INSA_13SM90_TMA_LOADES1O_vEEEENS_8epilogue10collective6detail29Sm90TmaWarpSpecializedAdapterINS1U_15DefaultEpilogueISK_NSB_IJNSB_IJlllEEESD_SU_EEES1Z_NS1T_6thread17LinearCombinationISK_Li1EffLNS20_9ScaleType4KindE0ELNS_15FloatRoundStyleE2ESK_EENS_4gemm15EpilogueDefaultEEEEEvvEEEEvNT_6ParamsE)
        /*023c*/ 	.short	0x0210
        /*023e*/ 	.short	0x03f0


	//----- nvinfo : EIATTR_SW_WAR
	.align		4
.L_34:
        /*0240*/ 	.byte	0x04, 0x36
        /*0242*/ 	.short	(.L_36 - .L_35)
.L_35:
        /*0244*/ 	.word	0x00000008
.L_36:


//--------------------- .nv.callgraph             --------------------------
	.section	.nv.callgraph,"",@"SHT_CUDA_CALLGRAPH"
	.align	4
	.sectionentsize	8
	.align		4
        /*0000*/ 	.word	0x00000000
	.align		4
        /*0004*/ 	.word	0xffffffff
	.align		4
        /*0008*/ 	.word	0x00000000
	.align		4
        /*000c*/ 	.word	0xfffffffe
	.align		4
        /*0010*/ 	.word	0x00000000
	.align		4
        /*0014*/ 	.word	0xfffffffd
	.align		4
        /*0018*/ 	.word	0x00000000
	.align		4
        /*001c*/ 	.word	0xfffffffc


//--------------------- .nv.constant4             --------------------------
	.section	.nv.constant4,"a",@progbits
	.align	8
	.align		8
.nv.constant4:
        /*0000*/ 	.dword	_ZN39_INTERNAL_a4282158_4_k_cu_0516449e_29214cuda3std3__45__cpo5beginE
	.align		8
        /*0008*/ 	.dword	_ZN39_INTERNAL_a4282158_4_k_cu_0516449e_29214cuda3std3__45__cpo3endE
	.align		8
        /*0010*/ 	.dword	_ZN39_INTERNAL_a4282158_4_k_cu_0516449e_29214cuda3std3__45__cpo6cbeginE
	.align		8
        /*0018*/ 	.dword	_ZN39_INTERNAL_a4282158_4_k_cu_0516449e_29214cuda3std3__45__cpo4cendE
	.align		8
        /*0020*/ 	.dword	_ZN39_INTERNAL_a4282158_4_k_cu_0516449e_29214cuda3std3__441_GLOBAL__N__a4282158_4_k_cu_0516449e_29216ignoreE
	.align		8
        /*0028*/ 	.dword	_ZN39_INTERNAL_a4282158_4_k_cu_0516449e_29214cuda3std3__419piecewise_constructE
	.align		8
        /*0030*/ 	.dword	_ZN39_INTERNAL_a4282158_4_k_cu_0516449e_29214cuda3std3__48in_placeE
	.align		8
        /*0038*/ 	.dword	_ZN39_INTERNAL_a4282158_4_k_cu_0516449e_29214cuda3std6ranges3__45__cpo4swapE
	.align		8
        /*0040*/ 	.dword	_ZN39_INTERNAL_a4282158_4_k_cu_0516449e_29214cuda3std6ranges3__45__cpo9iter_moveE
	.align		8
        /*0048*/ 	.dword	_ZN39_INTERNAL_a4282158_4_k_cu_0516449e_29214cute7productE
	.align		8
        /*0050*/ 	.dword	_ZN39_INTERNAL_a4282158_4_k_cu_0516449e_29214cute1_E


//--------------------- .text._ZN7cutlass13device_kernelINS_4conv6kernel13ConvUniversalINS1_16ConvProblemShapeILNS1_8OperatorE0ELi2EEENS1_10collective14CollectiveConvINS1_46MainloopSm90TmaGmmaWarpSpecializedImplicitGemmILS5_0ELi7ELi2EN4cute5tupleIJNSA_1CILi1EEESD_SD_EEENS1_36KernelImplicitTmaWarpSpecializedSm90ELi1EEENSB_IJNSC_ILi64EEESH_NSB_IJSH_EEEEEENS_10tfloat32_tESK_NSA_8TiledMMAINSA_8MMA_AtomIJNSA_4SM904GMMA29MMA_64x64x8_F32TF32TF32_SS_TNILNSO_7ScaleInE1ELSQ_1EEEEEENSA_6LayoutISE_NSB_IJNSC_ILi0EEESU_SU_EEEEENSB_IJNSA_10UnderscoreESX_SX_EEEEENS7_6detail26Sm90ImplicitGemmTileTraitsINSA_20SM90_TMA_LOAD_IM2COLENSA_14ComposedLayoutINSA_7SwizzleILi3ELi4ELi3EEENSA_18smem_ptr_flag_bitsILi32EEENST_INSB_IJNSB_IJNSC_ILi8EEES18_EEENSB_IJNSC_ILi32EEENSC_ILi2EEEEEENSB_IJSD_NSC_ILi7EEEEEEEEENSB_IJNSB_IJS1A_NSC_ILi512EEEEEENSB_IJSD_NSC_ILi256EEEEEENSB_IJSU_NSC_ILi4096EEEEEEEEEEEEEvEENS11_INSA_13SM90_TMA_LOADES1O_vEEEENS_8epilogue10collective6detail29Sm90TmaWarpSpecializedAdapterINS1U_15DefaultEpilogueISK_NSB_IJNSB_IJlllEEESD_SU_EEES1Z_NS1T_6thread17LinearCombinationISK_Li1EffLNS20_9ScaleType4KindE0ELNS_15FloatRoundStyleE2ESK_EENS_4gemm15EpilogueDefaultEEEEEvvEEEEvNT_6ParamsE --------------------------
	.section	.text._ZN7cutlass13device_kernelINS_4conv6kernel13ConvUniversalINS1_16ConvProblemShapeILNS1_8OperatorE0ELi2EEENS1_10collective14CollectiveConvINS1_46MainloopSm90TmaGmmaWarpSpecializedImplicitGemmILS5_0ELi7ELi2EN4cute5tupleIJNSA_1CILi1EEESD_SD_EEENS1_36KernelImplicitTmaWarpSpecializedSm90ELi1EEENSB_IJNSC_ILi64EEESH_NSB_IJSH_EEEEEENS_10tfloat32_tESK_NSA_8TiledMMAINSA_8MMA_AtomIJNSA_4SM904GMMA29MMA_64x64x8_F32TF32TF32_SS_TNILNSO_7ScaleInE1ELSQ_1EEEEEENSA_6LayoutISE_NSB_IJNSC_ILi0EEESU_SU_EEEEENSB_IJNSA_10UnderscoreESX_SX_EEEEENS7_6detail26Sm90ImplicitGemmTileTraitsINSA_20SM90_TMA_LOAD_IM2COLENSA_14ComposedLayoutINSA_7SwizzleILi3ELi4ELi3EEENSA_18smem_ptr_flag_bitsILi32EEENST_INSB_IJNSB_IJNSC_ILi8EEES18_EEENSB_IJNSC_ILi32EEENSC_ILi2EEEEEENSB_IJSD_NSC_ILi7EEEEEEEEENSB_IJNSB_IJS1A_NSC_ILi512EEEEEENSB_IJSD_NSC_ILi256EEEEEENSB_IJSU_NSC_ILi4096EEEEEEEEEEEEEvEENS11_INSA_13SM90_TMA_LOADES1O_vEEEENS_8epilogue10collective6detail29Sm90TmaWarpSpecializedAdapterINS1U_15DefaultEpilogueISK_NSB_IJNSB_IJlllEEESD_SU_EEES1Z_NS1T_6thread17LinearCombinationISK_Li1EffLNS20_9ScaleType4KindE0ELNS_15FloatRoundStyleE2ESK_EENS_4gemm15EpilogueDefaultEEEEEvvEEEEvNT_6ParamsE,"ax",@progbits
	.align	128
.text._ZN7cutlass13device_kernelINS_4conv6kernel13ConvUniversalINS1_16ConvProblemShapeILNS1_8OperatorE0ELi2EEENS1_10collective14CollectiveConvINS1_46MainloopSm90TmaGmmaWarpSpecializedImplicitGemmILS5_0ELi7ELi2EN4cute5tupleIJNSA_1CILi1EEESD_SD_EEENS1_36KernelImplicitTmaWarpSpecializedSm90ELi1EEENSB_IJNSC_ILi64EEESH_NSB_IJSH_EEEEEENS_10tfloat32_tESK_NSA_8TiledMMAINSA_8MMA_AtomIJNSA_4SM904GMMA29MMA_64x64x8_F32TF32TF32_SS_TNILNSO_7ScaleInE1ELSQ_1EEEEEENSA_6LayoutISE_NSB_IJNSC_ILi0EEESU_SU_EEEEENSB_IJNSA_10UnderscoreESX_SX_EEEEENS7_6detail26Sm90ImplicitGemmTileTraitsINSA_20SM90_TMA_LOAD_IM2COLENSA_14ComposedLayoutINSA_7SwizzleILi3ELi4ELi3EEENSA_18smem_ptr_flag_bitsILi32EEENST_INSB_IJNSB_IJNSC_ILi8EEES18_EEENSB_IJNSC_ILi32EEENSC_ILi2EEEEEENSB_IJSD_NSC_ILi7EEEEEEEEENSB_IJNSB_IJS1A_NSC_ILi512EEEEEENSB_IJSD_NSC_ILi256EEEEEENSB_IJSU_NSC_ILi4096EEEEEEEEEEEEEvEENS11_INSA_13SM90_TMA_LOADES1O_vEEEENS_8epilogue10collective6detail29Sm90TmaWarpSpecializedAdapterINS1U_15DefaultEpilogueISK_NSB_IJNSB_IJlllEEESD_SU_EEES1Z_NS1T_6thread17LinearCombinationISK_Li1EffLNS20_9ScaleType4KindE0ELNS_15FloatRoundStyleE2ESK_EENS_4gemm15EpilogueDefaultEEEEEvvEEEEvNT_6ParamsE:
        .type           _ZN7cutlass13device_kernelINS_4conv6kernel13ConvUniversalINS1_16ConvProblemShapeILNS1_8OperatorE0ELi2EEENS1_10collective14CollectiveConvINS1_46MainloopSm90TmaGmmaWarpSpecializedImplicitGemmILS5_0ELi7ELi2EN4cute5tupleIJNSA_1CILi1EEESD_SD_EEENS1_36KernelImplicitTmaWarpSpecializedSm90ELi1EEENSB_IJNSC_ILi64EEESH_NSB_IJSH_EEEEEENS_10tfloat32_tESK_NSA_8TiledMMAINSA_8MMA_AtomIJNSA_4SM904GMMA29MMA_64x64x8_F32TF32TF32_SS_TNILNSO_7ScaleInE1ELSQ_1EEEEEENSA_6LayoutISE_NSB_IJNSC_ILi0EEESU_SU_EEEEENSB_IJNSA_10UnderscoreESX_SX_EEEEENS7_6detail26Sm90ImplicitGemmTileTraitsINSA_20SM90_TMA_LOAD_IM2COLENSA_14ComposedLayoutINSA_7SwizzleILi3ELi4ELi3EEENSA_18smem_ptr_flag_bitsILi32EEENST_INSB_IJNSB_IJNSC_ILi8EEES18_EEENSB_IJNSC_ILi32EEENSC_ILi2EEEEEENSB_IJSD_NSC_ILi7EEEEEEEEENSB_IJNSB_IJS1A_NSC_ILi512EEEEEENSB_IJSD_NSC_ILi256EEEEEENSB_IJSU_NSC_ILi4096EEEEEEEEEEEEEvEENS11_INSA_13SM90_TMA_LOADES1O_vEEEENS_8epilogue10collective6detail29Sm90TmaWarpSpecializedAdapterINS1U_15DefaultEpilogueISK_NSB_IJNSB_IJlllEEESD_SU_EEES1Z_NS1T_6thread17LinearCombinationISK_Li1EffLNS20_9ScaleType4KindE0ELNS_15FloatRoundStyleE2ESK_EENS_4gemm15EpilogueDefaultEEEEEvvEEEEvNT_6ParamsE,@function
        .size           _ZN7cutlass13device_kernelINS_4conv6kernel13ConvUniversalINS1_16ConvProblemShapeILNS1_8OperatorE0ELi2EEENS1_10collective14CollectiveConvINS1_46MainloopSm90TmaGmmaWarpSpecializedImplicitGemmILS5_0ELi7ELi2EN4cute5tupleIJNSA_1CILi1EEESD_SD_EEENS1_36KernelImplicitTmaWarpSpecializedSm90ELi1EEENSB_IJNSC_ILi64EEESH_NSB_IJSH_EEEEEENS_10tfloat32_tESK_NSA_8TiledMMAINSA_8MMA_AtomIJNSA_4SM904GMMA29MMA_64x64x8_F32TF32TF32_SS_TNILNSO_7ScaleInE1ELSQ_1EEEEEENSA_6LayoutISE_NSB_IJNSC_ILi0EEESU_SU_EEEEENSB_IJNSA_10UnderscoreESX_SX_EEEEENS7_6detail26Sm90ImplicitGemmTileTraitsINSA_20SM90_TMA_LOAD_IM2COLENSA_14ComposedLayoutINSA_7SwizzleILi3ELi4ELi3EEENSA_18smem_ptr_flag_bitsILi32EEENST_INSB_IJNSB_IJNSC_ILi8EEES18_EEENSB_IJNSC_ILi32EEENSC_ILi2EEEEEENSB_IJSD_NSC_ILi7EEEEEEEEENSB_IJNSB_IJS1A_NSC_ILi512EEEEEENSB_IJSD_NSC_ILi256EEEEEENSB_IJSU_NSC_ILi4096EEEEEEEEEEEEEvEENS11_INSA_13SM90_TMA_LOADES1O_vEEEENS_8epilogue10collective6detail29Sm90TmaWarpSpecializedAdapterINS1U_15DefaultEpilogueISK_NSB_IJNSB_IJlllEEESD_SU_EEES1Z_NS1T_6thread17LinearCombinationISK_Li1EffLNS20_9ScaleType4KindE0ELNS_15FloatRoundStyleE2ESK_EENS_4gemm15EpilogueDefaultEEEEEvvEEEEvNT_6ParamsE,(.L_x_98 - _ZN7cutlass13device_kernelINS_4conv6kernel13ConvUniversalINS1_16ConvProblemShapeILNS1_8OperatorE0ELi2EEENS1_10collective14CollectiveConvINS1_46MainloopSm90TmaGmmaWarpSpecializedImplicitGemmILS5_0ELi7ELi2EN4cute5tupleIJNSA_1CILi1EEESD_SD_EEENS1_36KernelImplicitTmaWarpSpecializedSm90ELi1EEENSB_IJNSC_ILi64EEESH_NSB_IJSH_EEEEEENS_10tfloat32_tESK_NSA_8TiledMMAINSA_8MMA_AtomIJNSA_4SM904GMMA29MMA_64x64x8_F32TF32TF32_SS_TNILNSO_7ScaleInE1ELSQ_1EEEEEENSA_6LayoutISE_NSB_IJNSC_ILi0EEESU_SU_EEEEENSB_IJNSA_10UnderscoreESX_SX_EEEEENS7_6detail26Sm90ImplicitGemmTileTraitsINSA_20SM90_TMA_LOAD_IM2COLENSA_14ComposedLayoutINSA_7SwizzleILi3ELi4ELi3EEENSA_18smem_ptr_flag_bitsILi32EEENST_INSB_IJNSB_IJNSC_ILi8EEES18_EEENSB_IJNSC_ILi32EEENSC_ILi2EEEEEENSB_IJSD_NSC_ILi7EEEEEEEEENSB_IJNSB_IJS1A_NSC_ILi512EEEEEENSB_IJSD_NSC_ILi256EEEEEENSB_IJSU_NSC_ILi4096EEEEEEEEEEEEEvEENS11_INSA_13SM90_TMA_LOADES1O_vEEEENS_8epilogue10collective6detail29Sm90TmaWarpSpecializedAdapterINS1U_15DefaultEpilogueISK_NSB_IJNSB_IJlllEEESD_SU_EEES1Z_NS1T_6thread17LinearCombinationISK_Li1EffLNS20_9ScaleType4KindE0ELNS_15FloatRoundStyleE2ESK_EENS_4gemm15EpilogueDefaultEEEEEvvEEEEvNT_6ParamsE)
        .other          _ZN7cutlass13device_kernelINS_4conv6kernel13ConvUniversalINS1_16ConvProblemShapeILNS1_8OperatorE0ELi2EEENS1_10collective14CollectiveConvINS1_46MainloopSm90TmaGmmaWarpSpecializedImplicitGemmILS5_0ELi7ELi2EN4cute5tupleIJNSA_1CILi1EEESD_SD_EEENS1_36KernelImplicitTmaWarpSpecializedSm90ELi1EEENSB_IJNSC_ILi64EEESH_NSB_IJSH_EEEEEENS_10tfloat32_tESK_NSA_8TiledMMAINSA_8MMA_AtomIJNSA_4SM904GMMA29MMA_64x64x8_F32TF32TF32_SS_TNILNSO_7ScaleInE1ELSQ_1EEEEEENSA_6LayoutISE_NSB_IJNSC_ILi0EEESU_SU_EEEEENSB_IJNSA_10UnderscoreESX_SX_EEEEENS7_6detail26Sm90ImplicitGemmTileTraitsINSA_20SM90_TMA_LOAD_IM2COLENSA_14ComposedLayoutINSA_7SwizzleILi3ELi4ELi3EEENSA_18smem_ptr_flag_bitsILi32EEENST_INSB_IJNSB_IJNSC_ILi8EEES18_EEENSB_IJNSC_ILi32EEENSC_ILi2EEEEEENSB_IJSD_NSC_ILi7EEEEEEEEENSB_IJNSB_IJS1A_NSC_ILi512EEEEEENSB_IJSD_NSC_ILi256EEEEEENSB_IJSU_NSC_ILi4096EEEEEEEEEEEEEvEENS11_INSA_13SM90_TMA_LOADES1O_vEEEENS_8epilogue10collective6detail29Sm90TmaWarpSpecializedAdapterINS1U_15DefaultEpilogueISK_NSB_IJNSB_IJlllEEESD_SU_EEES1Z_NS1T_6thread17LinearCombinationISK_Li1EffLNS20_9ScaleType4KindE0ELNS_15FloatRoundStyleE2ESK_EENS_4gemm15EpilogueDefaultEEEEEvvEEEEvNT_6ParamsE,@"STO_CUDA_ENTRY STV_DEFAULT"
_ZN7cutlass13device_kernelINS_4conv6kernel13ConvUniversalINS1_16ConvProblemShapeILNS1_8OperatorE0ELi2EEENS1_10collective14CollectiveConvINS1_46MainloopSm90TmaGmmaWarpSpecializedImplicitGemmILS5_0ELi7ELi2EN4cute5tupleIJNSA_1CILi1EEESD_SD_EEENS1_36KernelImplicitTmaWarpSpecializedSm90ELi1EEENSB_IJNSC_ILi64EEESH_NSB_IJSH_EEEEEENS_10tfloat32_tESK_NSA_8TiledMMAINSA_8MMA_AtomIJNSA_4SM904GMMA29MMA_64x64x8_F32TF32TF32_SS_TNILNSO_7ScaleInE1ELSQ_1EEEEEENSA_6LayoutISE_NSB_IJNSC_ILi0EEESU_SU_EEEEENSB_IJNSA_10UnderscoreESX_SX_EEEEENS7_6detail26Sm90ImplicitGemmTileTraitsINSA_20SM90_TMA_LOAD_IM2COLENSA_14ComposedLayoutINSA_7SwizzleILi3ELi4ELi3EEENSA_18smem_ptr_flag_bitsILi32EEENST_INSB_IJNSB_IJNSC_ILi8EEES18_EEENSB_IJNSC_ILi32EEENSC_ILi2EEEEEENSB_IJSD_NSC_ILi7EEEEEEEEENSB_IJNSB_IJS1A_NSC_ILi512EEEEEENSB_IJSD_NSC_ILi256EEEEEENSB_IJSU_NSC_ILi4096EEEEEEEEEEEEEvEENS11_INSA_13SM90_TMA_LOADES1O_vEEEENS_8epilogue10collective6detail29Sm90TmaWarpSpecializedAdapterINS1U_15DefaultEpilogueISK_NSB_IJNSB_IJlllEEESD_SU_EEES1Z_NS1T_6thread17LinearCombinationISK_Li1EffLNS20_9ScaleType4KindE0ELNS_15FloatRoundStyleE2ESK_EENS_4gemm15EpilogueDefaultEEEEEvvEEEEvNT_6ParamsE:
[----:B------:R-:W-:Y:S01]  /*0000*/  LDC R1, c[0x0][0x28] ;  /* 0x00000a00ff017b82 */ /* 0x000fe20000000800 */
[----:B------:R-:W0:Y:S01]  /*0010*/  S2R R8, SR_TID.X ;  /* 0x0000000000087919 */ /* 0x000e220000002100 */
[----:B------:R-:W-:Y:S01]  /*0020*/  ELECT P0, URZ, PT ;  /* 0x00000000003f782f */ /* 0x000fe20003800000 */
[----:B------:R-:W-:Y:S01]  /*0030*/  BSSY B0, `(.L_x_0) ;  /* 0x000000f000007945 */ /* 0x000fe20003800000 */
[--C-:B0-----:R-:W-:Y:S02]  /*0040*/  SHF.R.U32.HI R0, RZ, 0x5, R8.reuse ;  /* 0x00000005ff007819 */ /* 0x101fe40000011608 */
[----:B------:R-:W-:-:S03]  /*0050*/  SHF.R.U32.HI R3, RZ, 0x7, R8 ;  /* 0x00000007ff037819 */ /* 0x000fc60000011608 */
[----:B------:R-:W0:Y:S04]  /*0060*/  SHFL.IDX PT, R2, R0, RZ, 0x1f ;  /* 0x00001fff00027589 */ /* 0x000e2800000e0000 */
[----:B------:R1:W2:Y:S01]  /*0070*/  SHFL.IDX PT, R7, R3, RZ, 0x1f ;  /* 0x00001fff03077589 */ /* 0x0002a200000e0000 */
[----:B0-----:R-:W-:-:S13]  /*0080*/  ISETP.NE.OR P0, PT, R2, RZ, !P0 ;  /* 0x000000ff0200720c */ /* 0x001fda0004705670 */
[----:B-12---:R-:W-:Y:S05]  /*0090*/  @P0 BRA `(.L_x_1) ;  /* 0x0000000000200947 */ /* 0x006fea0003800000 */
[----:B------:R-:W-:Y:S02]  /*00a0*/  ULDC.64 UR4, c[0x0][0x198] ;  /* 0x0000660000047ab9 */ /* 0x000fe40000000a00 */
[----:B------:R-:W-:Y:S02]  /*00b0*/  UIADD3 UR6, UP0, UR4, 0xf0, URZ ;  /* 0x000000f004067890 */ /* 0x000fe4000ff1e03f */
[----:B------:R-:W-:Y:S02]  /*00c0*/  UIADD3 UR4, UP1, UR4, 0x1f0, URZ ;  /* 0x000001f004047890 */ /* 0x000fe4000ff3e03f */
[----:B------:R-:W-:Y:S02]  /*00d0*/  UIADD3.X UR7, URZ, UR5, URZ, UP0, !UPT ;  /* 0x000000053f077290 */ /* 0x000fe400087fe43f */
[----:B------:R-:W-:-:S07]  /*00e0*/  UIADD3.X UR5, URZ, UR5, URZ, UP1, !UPT ;  /* 0x000000053f057290 */ /* 0x000fce0008ffe43f */
[----:B------:R0:W-:Y:S02]  /*00f0*/  UTMACCTL.PF [UR6] ;  /* 0x00000000060079b9 */ /* 0x0001e40008040000 */
[----:B------:R0:W-:Y:S02]  /*0100*/  UTMACCTL.PF [UR4] ;  /* 0x00000000040079b9 */ /* 0x0001e40008040000 */
[----:B0-----:R-:W-:Y:S01]  /*0110*/  NOP ;  /* 0x0000000000007918 */ /* 0x001fe20000000000 */
.L_x_1:
[----:B------:R-:W-:Y:S05]  /*0120*/  BSYNC B0 ;  /* 0x0000000000007941 */ /* 0x000fea0003800000 */
.L_x_0:
[----:B------:R-:W0:Y:S01]  /*0130*/  SHFL.IDX PT, R0, R0, RZ, 0x1f ;  /* 0x00001fff00007589 */ /* 0x000e2200000e0000 */
[----:B------:R-:W-:-:S04]  /*0140*/  SHF.R.S32.HI R3, RZ, 0x1f, R2 ;  /* 0x0000001fff037819 */ /* 0x000fc80000011402 */
[----:B------:R-:W-:Y:S02]  /*0150*/  LEA.HI R3, R3, R2, RZ, 0x2 ;  /* 0x0000000203037211 */ /* 0x000fe400078f10ff */
[----:B0-----:R-:W-:-:S13]  /*0160*/  ISETP.NE.AND P0, PT, R0, RZ, PT ;  /* 0x000000ff0000720c */ /* 0x001fda0003f05270 */
[----:B------:R-:W-:Y:S05]  /*0170*/  @P0 BRA `(.L_x_2) ;  /* 0x0000000000700947 */ /* 0x000fea0003800000 */
[----:B------:R-:W0:Y:S01]  /*0180*/  S2UR UR8, SR_CgaCtaId ;  /* 0x00000000000879c3 */ /* 0x000e220000008800 */
[----:B------:R-:W-:Y:S01]  /*0190*/  UMOV UR4, 0x400 ;  /* 0x0000040000047882 */ /* 0x000fe20000000000 */
[----:B------:R-:W-:Y:S01]  /*01a0*/  UMOV UR5, 0x1 ;  /* 0x0000000100057882 */ /* 0x000fe20000000000 */
[----:B------:R-:W-:Y:S01]  /*01b0*/  UMOV UR6, 0x80 ;  /* 0x0000008000067882 */ /* 0x000fe20000000000 */
[----:B------:R-:W-:Y:S01]  /*01c0*/  ELECT P0, URZ, PT ;  /* 0x00000000003f782f */ /* 0x000fe20003800000 */
[----:B------:R-:W-:-:S04]  /*01d0*/  UIADD3 UR6, -UR6, 0x100000, URZ ;  /* 0x0010000006067890 */ /* 0x000fc8000fffe13f */
[----:B------:R-:W-:Y:S02]  /*01e0*/  USHF.L.U32 UR7, UR6, 0xb, URZ ;  /* 0x0000000b06077899 */ /* 0x000fe4000800063f */
[----:B------:R-:W-:Y:S02]  /*01f0*/  USHF.L.U32 UR6, UR6, 0x1, URZ ;  /* 0x0000000106067899 */ /* 0x000fe4000800063f */
[----:B0-----:R-:W-:Y:S02]  /*0200*/  ULEA UR8, UR8, UR4, 0x18 ;  /* 0x0000000408087291 */ /* 0x001fe4000f8ec03f */
[----:B------:R-:W-:-:S04]  /*0210*/  UIADD3 UR4, -UR5, 0x100000, URZ ;  /* 0x0010000005047890 */ /* 0x000fc8000fffe13f */
[----:B------:R-:W-:Y:S02]  /*0220*/  USHF.L.U32 UR5, UR4, 0xb, URZ ;  /* 0x0000000b04057899 */ /* 0x000fe4000800063f */
[----:B------:R-:W-:Y:S01]  /*0230*/  USHF.L.U32 UR4, UR4, 0x1, URZ ;  /* 0x0000000104047899 */ /* 0x000fe2000800063f */
[----:B------:R-:W0:Y:S11]  /*0240*/  FENCE.VIEW.ASYNC.S ;  /* 0x00000000000073c6 */ /* 0x000e360000000000 */
[----:B0-----:R0:W1:Y:S01]  /*0250*/  SYNCS.EXCH.64 URZ, [UR8+0x38000], UR4 ;  /* 0x03800004083f75b2 */ /* 0x0010620008000100 */
[----:B------:R0:W2:Y:S01]  /*0260*/  SYNCS.EXCH.64 URZ, [UR8+0x38038], UR6 ;  /* 0x03803806083f75b2 */ /* 0x0000a20008000100 */
[----:B------:R0:W3:Y:S01]  /*0270*/  SYNCS.EXCH.64 URZ, [UR8+0x38008], UR4 ;  /* 0x03800804083f75b2 */ /* 0x0000e20008000100 */
[----:B------:R0:W4:Y:S01]  /*0280*/  SYNCS.EXCH.64 URZ, [UR8+0x38040], UR6 ;  /* 0x03804006083f75b2 */ /* 0x0001220008000100 */
[----:B------:R0:W0:Y:S01]  /*0290*/  SYNCS.EXCH.64 URZ, [UR8+0x38010], UR4 ;  /* 0x03801004083f75b2 */ /* 0x0000220008000100 */
        /* <DEDUP_REMOVED lines=9> */
[----:B------:R-:W-:Y:S01]  /*0330*/  NOP ;  /* 0x0000000000007918 */ /* 0x000fe20000000000 */
.L_x_2:
[----:B0-----:R-:W-:Y:S01]  /*0340*/  ULDC.64 UR4, c[0x0][0x598] ;  /* 0x0001660000047ab9 */ /* 0x001fe20000000a00 */
[----:B------:R-:W-:Y:S01]  /*0350*/  LOP3.LUT R3, R3, 0xfffffffc, RZ, 0xc0, !PT ;  /* 0xfffffffc03037812 */ /* 0x000fe200078ec0ff */
[----:B------:R-:W-:Y:S01]  /*0360*/  NOP ;  /* 0x0000000000007918 */ /* 0x000fe20000000000 */
[----:B------:R-:W-:Y:S01]  /*0370*/  ISETP.NE.U32.AND P0, PT, RZ, UR4, PT ;  /* 0x00000004ff007c0c */ /* 0x000fe2000bf05070 */
[----:B------:R-:W-:Y:S01]  /*0380*/  NOP ;  /* 0x0000000000007918 */ /* 0x000fe20000000000 */
[----:B-1234-:R-:W-:Y:S01]  /*0390*/  BAR.SYNC.DEFER_BLOCKING 0x0 ;  /* 0x0000000000007b1d */ /* 0x01efe20000010000 */
[----:B------:R-:W-:Y:S01]  /*03a0*/  IMAD.IADD R6, R2, 0x1, -R3 ;  /* 0x0000000102067824 */ /* 0x000fe200078e0a03 */
[----:B------:R-:W-:Y:S02]  /*03b0*/  ISETP.NE.AND.EX P0, PT, RZ, UR5, PT, P0 ;  /* 0x00000005ff007c0c */ /* 0x000fe4000bf05300 */
[C---:B------:R-:W-:Y:S02]  /*03c0*/  ISETP.NE.AND P2, PT, R7.reuse, 0x1, PT ;  /* 0x000000010700780c */ /* 0x040fe40003f45270 */
[----:B------:R-:W-:Y:S01]  /*03d0*/  LOP3.LUT P1, RZ, R7, R6, RZ, 0xfc, !PT ;  /* 0x0000000607ff7212 */ /* 0x000fe2000782fcff */
[----:B------:R-:W-:-:S03]  /*03e0*/  ULDC.64 UR10, c[0x0][0x208] ;  /* 0x00008200000a7ab9 */ /* 0x000fc60000000a00 */
[----:B------:R-:W-:-:S04]  /*03f0*/  SEL R3, RZ, 0x1, P1 ;  /* 0x00000001ff037807 */ /* 0x000fc80000800000 */
[----:B------:R-:W-:Y:S01]  /*0400*/  SEL R3, R3, 0x2, P2 ;  /* 0x0000000203037807 */ /* 0x000fe20001000000 */
[----:B------:R-:W-:Y:S06]  /*0410*/  @!P0 BRA `(.L_x_3) ;  /* 0x00000000001c8947 */ /* 0x000fec0003800000 */
[----:B------:R-:W0:Y:S02]  /*0420*/  LDC.64 R4, c[0x0][0x598] ;  /* 0x00016600ff047b82 */ /* 0x000e240000000a00 */
[----:B0-----:R-:W2:Y:S02]  /*0430*/  LDG.E.64 R4, desc[UR10][R4.64] ;  /* 0x0000000a04047981 */ /* 0x001ea4000c1e1b00 */
[----:B--2---:R-:W-:-:S04]  /*0440*/  ISETP.NE.U32.AND P0, PT, R4, RZ, PT ;  /* 0x000000ff0400720c */ /* 0x004fc80003f05070 */
[----:B------:R-:W-:-:S13]  /*0450*/  ISETP.NE.AND.EX P0, PT, R5, RZ, PT, P0 ;  /* 0x000000ff0500720c */ /* 0x000fda0003f05300 */
[----:B------:R-:W-:Y:S05]  /*0460*/  @!P0 BRA `(.L_x_3) ;  /* 0x0000000000088947 */ /* 0x000fea0003800000 */
[----:B------:R2:W5:Y:S01]  /*0470*/  LD.E R0, desc[UR10][R4.64] ;  /* 0x0000000a04007980 */ /* 0x000562000c101900 */
[----:B------:R-:W-:Y:S05]  /*0480*/  BRA `(.L_x_4) ;  /* 0x0000000000207947 */ /* 0x000fea0003800000 */
.L_x_3:
[----:B------:R-:W-:Y:S02]  /*0490*/  ULDC.64 UR4, c[0x0][0x588] ;  /* 0x0001620000047ab9 */ /* 0x000fe40000000a00 */
[----:B------:R-:W-:-:S04]  /*04a0*/  ISETP.NE.U32.AND P0, PT, RZ, UR4, PT ;  /* 0x00000004ff007c0c */ /* 0x000fc8000bf05070 */
[----:B------:R-:W-:-:S13]  /*04b0*/  ISETP.NE.AND.EX P0, PT, RZ, UR5, PT, P0 ;  /* 0x00000005ff007c0c */ /* 0x000fda000bf05300 */
[----:B------:R-:W-:Y:S05]  /*04c0*/  @!P0 BRA `(.L_x_5) ;  /* 0x00000000000c8947 */ /* 0x000fea0003800000 */
[----:B------:R-:W0:Y:S02]  /*04d0*/  LDC.64 R4, c[0x0][0x588] ;  /* 0x00016200ff047b82 */ /* 0x000e240000000a00 */
[----:B0-----:R1:W5:Y:S01]  /*04e0*/  LDG.E R0, desc[UR10][R4.64] ;  /* 0x0000000a04007981 */ /* 0x001362000c1e1900 */
[----:B------:R-:W-:Y:S05]  /*04f0*/  BRA `(.L_x_4) ;  /* 0x0000000000047947 */ /* 0x000fea0003800000 */
.L_x_5:
[----:B------:R-:W0:Y:S02]  /*0500*/  LDC R0, c[0x0][0x580] ;  /* 0x00016000ff007b82 */ /* 0x000e240000000800 */
.L_x_4:
[----:B------:R-:W-:Y:S02]  /*0510*/  ULDC.64 UR4, c[0x0][0x5a0] ;  /* 0x0001680000047ab9 */ /* 0x000fe40000000a00 */
[----:B------:R-:W-:-:S04]  /*0520*/  ISETP.NE.U32.AND P0, PT, RZ, UR4, PT ;  /* 0x00000004ff007c0c */ /* 0x000fc8000bf05070 */
[----:B------:R-:W-:-:S13]  /*0530*/  ISETP.NE.AND.EX P0, PT, RZ, UR5, PT, P0 ;  /* 0x00000005ff007c0c */ /* 0x000fda000bf05300 */
[----:B------:R-:W-:Y:S05]  /*0540*/  @!P0 BRA `(.L_x_6) ;  /* 0x00000000001c8947 */ /* 0x000fea0003800000 */
[----:B-12---:R-:W1:Y:S02]  /*0550*/  LDC.64 R4, c[0x0][0x5a0] ;  /* 0x00016800ff047b82 */ /* 0x006e640000000a00 */
[----:B-1----:R-:W2:Y:S02]  /*0560*/  LDG.E.64 R4, desc[UR10][R4.64] ;  /* 0x0000000a04047981 */ /* 0x002ea4000c1e1b00 */
[----:B--2---:R-:W-:-:S04]  /*0570*/  ISETP.NE.U32.AND P0, PT, R4, RZ, PT ;  /* 0x000000ff0400720c */ /* 0x004fc80003f05070 */
[----:B------:R-:W-:-:S13]  /*0580*/  ISETP.NE.AND.EX P0, PT, R5, RZ, PT, P0 ;  /* 0x000000ff0500720c */ /* 0x000fda0003f05300 */
[----:B------:R-:W-:Y:S05]  /*0590*/  @!P0 BRA `(.L_x_6) ;  /* 0x0000000000088947 */ /* 0x000fea0003800000 */
[----:B------:R1:W5:Y:S01]  /*05a0*/  LD.E R2, desc[UR10][R4.64] ;  /* 0x0000000a04027980 */ /* 0x000362000c101900 */
[----:B------:R-:W-:Y:S05]  /*05b0*/  BRA `(.L_x_7) ;  /* 0x0000000000207947 */ /* 0x000fea0003800000 */
.L_x_6:
[----:B------:R-:W-:Y:S02]  /*05c0*/  ULDC.64 UR4, c[0x0][0x590] ;  /* 0x0001640000047ab9 */ /* 0x000fe40000000a00 */
[----:B------:R-:W-:-:S04]  /*05d0*/  ISETP.NE.U32.AND P0, PT, RZ, UR4, PT ;  /* 0x00000004ff007c0c */ /* 0x000fc8000bf05070 */
[----:B------:R-:W-:-:S13]  /*05e0*/  ISETP.NE.AND.EX P0, PT, RZ, UR5, PT, P0 ;  /* 0x00000005ff007c0c */ /* 0x000fda000bf05300 */
[----:B------:R-:W-:Y:S05]  /*05f0*/  @!P0 BRA `(.L_x_8) ;  /* 0x00000000000c8947 */ /* 0x000fea0003800000 */
[----:B-12---:R-:W1:Y:S02]  /*0600*/  LDC.64 R4, c[0x0][0x590] ;  /* 0x00016400ff047b82 */ /* 0x006e640000000a00 */
[----:B-1----:R4:W5:Y:S01]  /*0610*/  LDG.E R2, desc[UR10][R4.64] ;  /* 0x0000000a04027981 */ /* 0x002962000c1e1900 */
[----:B------:R-:W-:Y:S05]  /*0620*/  BRA `(.L_x_7) ;  /* 0x0000000000047947 */ /* 0x000fea0003800000 */
.L_x_8:
[----:B------:R-:W3:Y:S02]  /*0630*/  LDC R2, c[0x0][0x584] ;  /* 0x00016100ff027b82 */ /* 0x000ee40000000800 */
.L_x_7:
[----:B-12-4-:R-:W1:Y:S01]  /*0640*/  LDC R4, c[0x0][0x3c4] ;  /* 0x0000f100ff047b82 */ /* 0x016e620000000800 */
[----:B------:R-:W2:Y:S01]  /*0650*/  S2R R9, SR_CTAID.X ;  /* 0x0000000000097919 */ /* 0x000ea20000002500 */
[----:B------:R-:W-:Y:S01]  /*0660*/  ISETP.NE.AND P0, PT, R7, RZ, PT ;  /* 0x000000ff0700720c */ /* 0x000fe20003f05270 */
[----:B------:R-:W4:Y:S05]  /*0670*/  S2R R10, SR_CTAID.Y ;  /* 0x00000000000a7919 */ /* 0x000f2a0000002600 */
[----:B------:R-:W0:Y:S01]  /*0680*/  LDC.64 R12, c[0x0][0x3c8] ;  /* 0x0000f200ff0c7b82 */ /* 0x000e220000000a00 */
[----:B-1----:R-:W-:-:S05]  /*0690*/  VIADD R4, R4, 0x3f ;  /* 0x0000003f04047836 */ /* 0x002fca0000000000 */
[----:B------:R-:W-:-:S04]  /*06a0*/  SHF.R.S32.HI R5, RZ, 0x1f, R4 ;  /* 0x0000001fff057819 */ /* 0x000fc80000011404 */
[----:B------:R-:W-:-:S04]  /*06b0*/  LEA.HI R5, R5, R4, RZ, 0x6 ;  /* 0x0000000405057211 */ /* 0x000fc800078f30ff */
[----:B------:R-:W-:-:S05]  /*06c0*/  SHF.R.S32.HI R5, RZ, 0x6, R5 ;  /* 0x00000006ff057819 */ /* 0x000fca0000011405 */
[----:B0-----:R-:W-:-:S04]  /*06d0*/  IMAD R4, R5, R12, RZ ;  /* 0x0000000c05047224 */ /* 0x001fc800078e02ff */
[----:B------:R-:W-:Y:S01]  /*06e0*/  IMAD R4, R4, R13, RZ ;  /* 0x0000000d04047224 */ /* 0x000fe200078e02ff */
[----:B--2-4-:R-:W-:Y:S06]  /*06f0*/  @!P0 BRA `(.L_x_9) ;  /* 0x00000034001c8947 */ /* 0x014fec0003800000 */
[----:B------:R-:W-:-:S13]  /*0700*/  ISETP.NE.AND P0, PT, R7, 0x1, PT ;  /* 0x000000010700780c */ /* 0x000fda0003f05270 */
[----:B------:R-:W-:Y:S05]  /*0710*/  @P0 EXIT ;  /* 0x000000000000094d */ /* 0x000fea0003800000 */
[----:B------:R-:W-:Y:S01]  /*0720*/  ISETP.GE.AND P0, PT, R4, 0x1, PT ;  /* 0x000000010400780c */ /* 0x000fe20003f06270 */
[----:B------:R-:W-:Y:S01]  /*0730*/  UMOV UR5, URZ ;  /* 0x0000003f00057c82 */ /* 0x000fe20008000000 */
[----:B------:R-:W-:Y:S02]  /*0740*/  CS2R R54, SRZ ;  /* 0x0000000000367805 */ /* 0x000fe4000001ff00 */
[----:B------:R-:W-:Y:S02]  /*0750*/  CS2R R24, SRZ ;  /* 0x0000000000187805 */ /* 0x000fe4000001ff00 */
[----:B------:R-:W-:Y:S02]  /*0760*/  CS2R R26, SRZ ;  /* 0x00000000001a7805 */ /* 0x000fe4000001ff00 */
[----:B------:R-:W-:Y:S02]  /*0770*/  CS2R R28, SRZ ;  /* 0x00000000001c7805 */ /* 0x000fe4000001ff00 */
[----:B------:R-:W-:-:S02]  /*0780*/  CS2R R30, SRZ ;  /* 0x00000000001e7805 */ /* 0x000fc4000001ff00 */
[----:B------:R-:W-:Y:S02]  /*0790*/  CS2R R32, SRZ ;  /* 0x0000000000207805 */ /* 0x000fe4000001ff00 */
        /* <DEDUP_REMOVED lines=9> */
[----:B------:R-:W-:Y:S01]  /*0830*/  CS2R R52, SRZ ;  /* 0x0000000000347805 */ /* 0x000fe2000001ff00 */
[----:B------:R-:W-:Y:S06]  /*0840*/  @!P0 BRA `(.L_x_10) ;  /* 0x0000000000f88947 */ /* 0x000fec0003800000 */
[----:B------:R-:W-:-:S04]  /*0850*/  LOP3.LUT R5, R3, 0x1, RZ, 0xfc, !PT ;  /* 0x0000000103057812 */ /* 0x000fc800078efcff */
[----:B------:R-:W-:-:S13]  /*0860*/  ISETP.NE.AND P0, PT, R5, 0x3, PT ;  /* 0x000000030500780c */ /* 0x000fda0003f05270 */
[----:B------:R-:W-:Y:S05]  /*0870*/  @!P0 BRA `(.L_x_11) ;  /* 0x0000000000048947 */ /* 0x000fea0003800000 */
[----:B------:R-:W-:Y:S01]  /*0880*/  BPT.TRAP 0x1 ;  /* 0x000000040000795c */ /* 0x000fe20000300000 */
.L_x_11:
[----:B------:R-:W0:Y:S01]  /*0890*/  S2UR UR5, SR_CgaCtaId ;  /* 0x00000000000579c3 */ /* 0x000e220000008800 */
[----:B------:R-:W-:Y:S01]  /*08a0*/  SHF.L.U32 R5, RZ, 0x1f, RZ ;  /* 0x0000001fff057819 */ /* 0x000fe200000006ff */
[----:B------:R-:W-:Y:S02]  /*08b0*/  UMOV UR4, 0x400 ;  /* 0x0000040000047882 */ /* 0x000fe40000000000 */
[----:B0-----:R-:W-:-:S12]  /*08c0*/  ULEA UR4, UR5, UR4, 0x18 ;  /* 0x0000000405047291 */ /* 0x001fd8000f8ec03f */
.L_x_12:
[----:B0-----:R-:W-:-:S04]  /*08d0*/  IMAD.U32 R6, RZ, RZ, UR4 ;  /* 0x00000004ff067e24 */ /* 0x001fc8000f8e00ff */
[----:B------:R0:W1:Y:S03]  /*08e0*/  SYNCS.PHASECHK.TRANS64.TRYWAIT P0, [R6+URZ+0x38000], R5 ;  /* 0x03800005060075a7 */ /* 0x000066000800017f */
[----:B-1----:R-:W-:Y:S05]  /*08f0*/  @!P0 NANOSLEEP.SYNCS 0x989680 ;  /* 0x009896800000895d */ /* 0x002fea0003900000 */
[----:B------:R-:W1:Y:S02]  /*0900*/  @!P0 SYNCS.PHASECHK.TRANS64 P0, [R6+URZ+0x38000], R5 ;  /* 0x03800005060085a7 */ /* 0x000e64000800007f */
[----:B-1----:R-:W-:Y:S05]  /*0910*/  @!P0 BRA `(.L_x_12) ;  /* 0xfffffffc00ec8947 */ /* 0x002fea000383ffff */
[----:B------:R-:W-:Y:S01]  /*0920*/  UIADD3 UR5, UR4, 0x1c000, URZ ;  /* 0x0001c00004057890 */ /* 0x000fe2000fffe03f */
[----:B------:R-:W-:Y:S01]  /*0930*/  WARPGROUP.ARRIVE ;  /* 0x00000000000079c5 */ /* 0x000fe20000000000 */
[----:B------:R-:W-:Y:S02]  /*0940*/  USHF.R.U32.HI UR4, URZ, 0x4, UR4 ;  /* 0x000000043f047899 */ /* 0x000fe40008011604 */
[----:B------:R-:W-:Y:S02]  /*0950*/  USHF.R.U32.HI UR5, URZ, 0x4, UR5 ;  /* 0x000000043f057899 */ /* 0x000fe40008011605 */
[----:B------:R-:W-:Y:S02]  /*0960*/  ULOP3.LUT UR4, UR4, 0x3fff, URZ, 0xc0, !UPT ;  /* 0x00003fff04047892 */ /* 0x000fe4000f8ec03f */
[----:B------:R-:W-:Y:S02]  /*0970*/  ULOP3.LUT UR5, UR5, 0x3fff, URZ, 0xc0, !UPT ;  /* 0x00003fff05057892 */ /* 0x000fe4000f8ec03f */
[----:B------:R-:W-:-:S02]  /*0980*/  ULOP3.LUT UR9, UR4, 0x10000, URZ, 0xfc, !UPT ;  /* 0x0001000004097892 */ /* 0x000fc4000f8efc3f */
[----:B------:R-:W-:Y:S01]  /*0990*/  ULOP3.LUT UR8, UR5, 0x10000, URZ, 0xfc, !UPT ;  /* 0x0001000005087892 */ /* 0x000fe2000f8efc3f */
[----:B------:R-:W-:Y:S02]  /*09a0*/  UMOV UR7, 0x40000080 ;  /* 0x4000008000077882 */ /* 0x000fe40000000000 */
[----:B------:R-:W-:Y:S02]  /*09b0*/  UMOV UR5, 0x40000080 ;  /* 0x4000008000057882 */ /* 0x000fe40000000000 */
[----:B------:R-:W-:Y:S02]  /*09c0*/  UMOV UR4, UR9 ;  /* 0x0000000900047c82 */ /* 0x000fe40008000000 */
[----:B------:R-:W-:Y:S02]  /*09d0*/  UMOV UR6, UR8 ;  /* 0x0000000800067c82 */ /* 0x000fe40008000000 */
[----:B------:R-:W-:Y:S01]  /*09e0*/  HGMMA.64x64x8.F32.TF32 R24, gdesc[UR4], RZ, !UPT ;  /* 0x04e00000041879f0 */ /* 0x000fe2000c7028ff */
[----:B------:R-:W-:-:S02]  /*09f0*/  UIADD3 UR4, UR9, 0x2, URZ ;  /* 0x0000000209047890 */ /* 0x000fc4000fffe03f */
[----:B------:R-:W-:Y:S01]  /*0a00*/  UIADD3 UR6, UR8, 0x2, URZ ;  /* 0x0000000208067890 */ /* 0x000fe2000fffe03f */
[----:B------:R-:W-:Y:S01]  /*0a10*/  UMOV UR5, 0x40000080 ;  /* 0x4000008000057882 */ /* 0x000fe20000000000 */
[----:B------:R-:W-:-:S07]  /*0a20*/  UMOV UR7, 0x40000080 ;  /* 0x4000008000077882 */ /* 0x000fce0000000000 */
[----:B------:R-:W-:Y:S01]  /*0a30*/  HGMMA.64x64x8.F32.TF32 R24, gdesc[UR4], R24 ;  /* 0x04e00000041879f0 */ /* 0x000fe20008702818 */
[----:B------:R-:W-:Y:S02]  /*0a40*/  UIADD3 UR4, UR9, 0x4, URZ ;  /* 0x0000000409047890 */ /* 0x000fe4000fffe03f */
        /* <DEDUP_REMOVED lines=28> */
[----:B------:R-:W-:Y:S01]  /*0c10*/  HGMMA.64x64x8.F32.TF32 R24, gdesc[UR4], R24, gsb0 ;  /* 0x04e00000041879f0 */ /* 0x000fe20008002818 */
[----:B------:R-:W-:-:S05]  /*0c20*/  UMOV UR5, 0x1 ;  /* 0x0000000100057882 */ /* 0x000fca0000000000 */
.L_x_10:
[----:B0-----:R-:W-:-:S05]  /*0c30*/  VIMNMX R5, R4, 0x1, PT ;  /* 0x0000000104057848 */ /* 0x001fca0003fe0100 */
[----:B------:R-:W-:-:S05]  /*0c40*/  IMAD.IADD R7, R4, 0x1, -R5 ;  /* 0x0000000104077824 */ /* 0x000fca00078e0a05 */
[----:B------:R-:W-:-:S13]  /*0c50*/  ISETP.GE.AND P0, PT, R7, 0x1, PT ;  /* 0x000000010700780c */ /* 0x000fda0003f06270 */
[----:B------:R-:W-:Y:S05]  /*0c60*/  @!P0 BRA `(.L_x_13) ;  /* 0x0000000400688947 */ /* 0x000fea0003800000 */
[----:B------:R-:W0:Y:S01]  /*0c70*/  S2UR UR4, SR_CgaCtaId ;  /* 0x00000000000479c3 */ /* 0x000e220000008800 */
[----:B------:R-:W-:Y:S01]  /*0c80*/  UMOV UR6, 0x400 ;  /* 0x0000040000067882 */ /* 0x000fe20000000000 */
[----:B------:R-:W-:Y:S01]  /*0c90*/  LOP3.LUT R10, R3, 0x1, RZ, 0xfc, !PT ;  /* 0x00000001030a7812 */ /* 0x000fe200078efcff */
[----:B------:R-:W-:Y:S01]  /*0ca0*/  IMAD.MOV.U32 R8, RZ, RZ, RZ ;  /* 0x000000ffff087224 */ /* 0x000fe200078e00ff */
[----:B------:R-:W-:Y:S01]  /*0cb0*/  UISETP.NE.U32.AND UP0, UPT, UR5, URZ, UPT ;  /* 0x0000003f0500728c */ /* 0x000fe2000bf05070 */
[----:B------:R-:W-:Y:S01]  /*0cc0*/  IMAD.MOV.U32 R5, RZ, RZ, R7 ;  /* 0x000000ffff057224 */ /* 0x000fe200078e0007 */
[----:B0-----:R-:W-:-:S04]  /*0cd0*/  ULEA UR6, UR4, UR6, 0x18 ;  /* 0x0000000604067291 */ /* 0x001fc8000f8ec03f */
[----:B------:R-:W-:Y:S02]  /*0ce0*/  UIADD3 UR7, UR6, 0x1c000, URZ ;  /* 0x0001c00006077890 */ /* 0x000fe4000fffe03f */
[----:B------:R-:W-:Y:S02]  /*0cf0*/  USHF.R.U32.HI UR4, URZ, 0x4, UR6 ;  /* 0x000000043f047899 */ /* 0x000fe40008011606 */
[----:B------:R-:W-:Y:S02]  /*0d00*/  USHF.R.U32.HI UR7, URZ, 0x4, UR7 ;  /* 0x000000043f077899 */ /* 0x000fe40008011607 */
[----:B------:R-:W-:Y:S02]  /*0d10*/  ULOP3.LUT UR4, UR4, 0x3fff, URZ, 0xc0, !UPT ;  /* 0x00003fff04047892 */ /* 0x000fe4000f8ec03f */
[----:B------:R-:W-:Y:S02]  /*0d20*/  ULOP3.LUT UR8, UR7, 0x3fff, URZ, 0xc0, !UPT ;  /* 0x00003fff07087892 */ /* 0x000fe4000f8ec03f */
[----:B------:R-:W-:-:S02]  /*0d30*/  ULOP3.LUT UR7, UR4, 0x10000, URZ, 0xfc, !UPT ;  /* 0x0001000004077892 */ /* 0x000fc4000f8efc3f */
[----:B------:R-:W-:Y:S01]  /*0d40*/  ULOP3.LUT UR8, UR8, 0x10000, URZ, 0xfc, !UPT ;  /* 0x0001000008087892 */ /* 0x000fe2000f8efc3f */
[----:B------:R-:W-:-:S11]  /*0d50*/  UMOV UR4, URZ ;  /* 0x0000003f00047c82 */ /* 0x000fd60008000000 */
.L_x_18:
[----:B------:R-:W-:-:S13]  /*0d60*/  ISETP.NE.AND P1, PT, R10, 0x3, PT ;  /* 0x000000030a00780c */ /* 0x000fda0003f25270 */
[----:B0-----:R-:W-:Y:S05]  /*0d70*/  @!P1 BRA `(.L_x_14) ;  /* 0x0000000000049947 */ /* 0x001fea0003800000 */
[----:B------:R-:W-:Y:S01]  /*0d80*/  BPT.TRAP 0x1 ;  /* 0x000000040000795c */ /* 0x000fe20000300000 */
.L_x_14:
[----:B------:R-:W-:Y:S01]  /*0d90*/  SHF.L.U32 R6, R8, 0x1f, RZ ;  /* 0x0000001f08067819 */ /* 0x000fe200000006ff */
[----:B------:R-:W-:-:S12]  /*0da0*/  ULEA UR9, UR5, UR6, 0x3 ;  /* 0x0000000605097291 */ /* 0x000fd8000f8e183f */
.L_x_15:
[----:B0-----:R-:W-:-:S04]  /*0db0*/  IMAD.U32 R9, RZ, RZ, UR9 ;  /* 0x00000009ff097e24 */ /* 0x001fc8000f8e00ff */
[----:B------:R0:W1:Y:S03]  /*0dc0*/  SYNCS.PHASECHK.TRANS64.TRYWAIT P0, [R9+URZ+0x38000], R6 ;  /* 0x03800006090075a7 */ /* 0x000066000800017f */
[----:B-1----:R-:W-:Y:S05]  /*0dd0*/  @!P0 NANOSLEEP.SYNCS 0x989680 ;  /* 0x009896800000895d */ /* 0x002fea0003900000 */
[----:B------:R-:W1:Y:S02]  /*0de0*/  @!P0 SYNCS.PHASECHK.TRANS64 P0, [R9+URZ+0x38000], R6 ;  /* 0x03800006090085a7 */ /* 0x000e64000800007f */
[----:B-1----:R-:W-:Y:S05]  /*0df0*/  @!P0 BRA `(.L_x_15) ;  /* 0xfffffffc00ec8947 */ /* 0x002fea000383ffff */
[----:B------:R-:W-:Y:S01]  /*0e00*/  ULEA UR9, UR5, UR7, 0xa ;  /* 0x0000000705097291 */ /* 0x000fe2000f8e503f */
[----:B------:R-:W-:Y:S01]  /*0e10*/  WARPGROUP.ARRIVE ;  /* 0x00000000000079c5 */ /* 0x000fe20000000000 */
[----:B------:R-:W-:Y:S01]  /*0e20*/  ULEA UR16, UR5, UR8, 0xa ;  /* 0x0000000805107291 */ /* 0x000fe2000f8e503f */
[----:B------:R-:W-:Y:S01]  /*0e30*/  UMOV UR13, 0x40000080 ;  /* 0x40000080000d7882 */ /* 0x000fe20000000000 */
[----:B------:R-:W-:-:S03]  /*0e40*/  UMOV UR15, 0x40000080 ;  /* 0x40000080000f7882 */ /* 0x000fc60000000000 */
[----:B------:R-:W-:Y:S02]  /*0e50*/  UMOV UR12, UR9 ;  /* 0x00000009000c7c82 */ /* 0x000fe40008000000 */
[----:B------:R-:W-:Y:S02]  /*0e60*/  UMOV UR14, UR16 ;  /* 0x00000010000e7c82 */ /* 0x000fe40008000000 */
[----:B------:R-:W-:Y:S01]  /*0e70*/  HGMMA.64x64x8.F32.TF32 R24, gdesc[UR12], R24, UP0 ;  /* 0x04e000000c1879f0 */ /* 0x000fe2000bf02818 */
        /* <DEDUP_REMOVED lines=34> */
[----:B------:R-:W-:Y:S03]  /*10a0*/  HGMMA.64x64x8.F32.TF32 R24, gdesc[UR12], R24, gsb0 ;  /* 0x04e000000c1879f0 */ /* 0x000fe60008002818 */
[----:B------:R-:W-:Y:S02]  /*10b0*/  WARPGROUP.DEPBAR.LE gsb0, 0x1 ;  /* 0x00008000000079c5 */ /* 0x000fe40000010100 */
[----:B------:R-:W-:Y:S05]  /*10c0*/  @!P1 BRA `(.L_x_16) ;  /* 0x0000000000049947 */ /* 0x000fea0003800000 */
[----:B------:R-:W-:Y:S01]  /*10d0*/  BPT.TRAP 0x1 ;  /* 0x000000040000795c */ /* 0x000fe20000300000 */
.L_x_16:
[----:B------:R-:W-:Y:S01]  /*10e0*/  ULEA UR9, UR4, UR6, 0x3 ;  /* 0x0000000604097291 */ /* 0x000fe2000f8e183f */
[----:B------:R-:W-:-:S03]  /*10f0*/  ISETP.GT.U32.AND P0, PT, R3, 0x1, PT ;  /* 0x000000010300780c */ /* 0x000fc60003f04070 */
[----:B------:R-:W-:-:S04]  /*1100*/  UIADD3 UR9, UR9, 0x38038, URZ ;  /* 0x0003803809097890 */ /* 0x000fc8000fffe03f */
[----:B------:R-:W-:-:S09]  /*1110*/  UPRMT UR9, URZ, 0x654, UR9 ;  /* 0x000006543f097896 */ /* 0x000fd20008000009 */
[----:B------:R-:W-:Y:S01]  /*1120*/  SYNCS.ARRIVE.TRANS64.RED.A1T0 RZ, [UR9], RZ ;  /* 0x000000ffffff79a7 */ /* 0x000fe20008100409 */
[----:B------:R-:W-:Y:S05]  /*1130*/  @P0 BRA `(.L_x_17) ;  /* 0x0000000000040947 */ /* 0x000fea0003800000 */
[----:B------:R-:W-:Y:S01]  /*1140*/  BPT.TRAP 0x1 ;  /* 0x000000040000795c */ /* 0x000fe20000300000 */
.L_x_17:
[----:B------:R-:W-:Y:S01]  /*1150*/  UIADD3 UR5, UR5, 0x1, URZ ;  /* 0x0000000105057890 */ /* 0x000fe2000fffe03f */
[C---:B------:R-:W-:Y:S01]  /*1160*/  ISETP.GT.AND P0, PT, R5.reuse, 0x1, PT ;  /* 0x000000010500780c */ /* 0x040fe20003f04270 */
[----:B------:R-:W-:Y:S01]  /*1170*/  UIADD3 UR4, UR4, 0x1, URZ ;  /* 0x0000000104047890 */ /* 0x000fe2000fffe03f */
[----:B------:R-:W-:Y:S01]  /*1180*/  VIADD R5, R5, 0xffffffff ;  /* 0xffffffff05057836 */ /* 0x000fe20000000000 */
[----:B------:R-:W-:Y:S02]  /*1190*/  UISETP.NE.AND UP0, UPT, UR5, 0x7, UPT ;  /* 0x000000070500788c */ /* 0x000fe4000bf05270 */
[----:B------:R-:W-:Y:S02]  /*11a0*/  UISETP.NE.AND UP1, UPT, UR4, 0x7, UPT ;  /* 0x000000070400788c */ /* 0x000fe4000bf25270 */
[----:B------:R-:W-:Y:S02]  /*11b0*/  USEL UR9, URZ, 0x1, UP0 ;  /* 0x000000013f097887 */ /* 0x000fe40008000000 */
[----:B------:R-:W-:-:S02]  /*11c0*/  USEL UR5, UR5, URZ, UP0 ;  /* 0x0000003f05057287 */ /* 0x000fc40008000000 */
[----:B------:R-:W-:Y:S02]  /*11d0*/  USEL UR4, UR4, URZ, UP1 ;  /* 0x0000003f04047287 */ /* 0x000fe40008800000 */
[----:B------:R-:W-:Y:S01]  /*11e0*/  UPLOP3.LUT UP0, UPT, UPT, UPT, UPT, 0x80, 0x0 ;  /* 0x000000000000789c */ /* 0x000fe20003f0f070 */
[----:B------:R-:W-:Y:S01]  /*11f0*/  LOP3.LUT R8, R8, UR9, RZ, 0x3c, !PT ;  /* 0x0000000908087c12 */ /* 0x000fe2000f8e3cff */
[----:B------:R-:W-:Y:S09]  /*1200*/  @P0 BRA `(.L_x_18) ;  /* 0xfffffff800d40947 */ /* 0x000ff2000383ffff */
.L_x_13:
[----:B------:R-:W-:Y:S01]  /*1210*/  ISETP.GE.AND P0, PT, R4, 0x1, PT ;  /* 0x000000010400780c */ /* 0x000fe20003f06270 */
[----:B------:R-:W-:-:S12]  /*1220*/  WARPGROUP.DEPBAR.LE gsb0, 0x0 ;  /* 0x00008000000079c5 */ /* 0x000fd80000010000 */
[----:B------:R-:W-:Y:S05]  /*1230*/  @!P0 BRA `(.L_x_19) ;  /* 0x00000000004c8947 */ /* 0x000fea0003800000 */
[----:B------:R-:W-:-:S04]  /*1240*/  LOP3.LUT R4, R3, 0x1, RZ, 0xfc, !PT ;  /* 0x0000000103047812 */ /* 0x000fc800078efcff */
[----:B------:R-:W-:-:S13]  /*1250*/  ISETP.NE.AND P0, PT, R4, 0x3, PT ;  /* 0x000000030400780c */ /* 0x000fda0003f05270 */
[----:B------:R-:W-:Y:S05]  /*1260*/  @!P0 BRA `(.L_x_20) ;  /* 0x0000000000048947 */ /* 0x000fea0003800000 */
[----:B------:R-:W-:Y:S01]  /*1270*/  BPT.TRAP 0x1 ;  /* 0x000000040000795c */ /* 0x000fe20000300000 */
.L_x_20:
[----:B0-----:R-:W0:Y:S01]  /*1280*/  S2R R6, SR_CgaCtaId ;  /* 0x0000000000067919 */ /* 0x001e220000008800 */
[----:B------:R-:W-:Y:S01]  /*1290*/  IMAD.WIDE.U32 R4, R7, 0x24924925, RZ ;  /* 0x2492492507047825 */ /* 0x000fe200078e00ff */
[----:B------:R-:W-:-:S03]  /*12a0*/  ISETP.GT.U32.AND P0, PT, R3, 0x1, PT ;  /* 0x000000010300780c */ /* 0x000fc60003f04070 */
[----:B------:R-:W-:-:S05]  /*12b0*/  IMAD.IADD R4, R7, 0x1, -R5 ;  /* 0x0000000107047824 */ /* 0x000fca00078e0a05 */
[----:B------:R-:W-:Y:S02]  /*12c0*/  LEA.HI R4, R4, R5, RZ, 0x1f ;  /* 0x0000000504047211 */ /* 0x000fe400078ff8ff */
[----:B------:R-:W-:Y:S02]  /*12d0*/  MOV R5, 0x400 ;  /* 0x0000040000057802 */ /* 0x000fe40000000f00 */
[----:B------:R-:W-:-:S05]  /*12e0*/  SHF.R.U32.HI R4, RZ, 0x2, R4 ;  /* 0x00000002ff047819 */ /* 0x000fca0000011604 */
[----:B------:R-:W-:Y:S01]  /*12f0*/  IMAD R4, R4, -0x7, R7 ;  /* 0xfffffff904047824 */ /* 0x000fe200078e0207 */
[----:B0-----:R-:W-:-:S05]  /*1300*/  LEA R5, R6, R5, 0x18 ;  /* 0x0000000506057211 */ /* 0x001fca00078ec0ff */
[----:B------:R-:W-:-:S04]  /*1310*/  IMAD R4, R4, 0x8, R5 ;  /* 0x0000000804047824 */ /* 0x000fc800078e0205 */
[----:B------:R-:W-:-:S05]  /*1320*/  VIADD R4, R4, 0x38038 ;  /* 0x0003803804047836 */ /* 0x000fca0000000000 */
[----:B------:R-:W-:-:S04]  /*1330*/  PRMT R4, RZ, 0x654, R4 ;  /* 0x00000654ff047816 */ /* 0x000fc80000000004 */
[----:B------:R1:W-:Y:S01]  /*1340*/  SYNCS.ARRIVE.TRANS64.RED.A1T0 RZ, [R4+URZ], RZ ;  /* 0x000000ff04ff79a7 */ /* 0x0003e2000810043f */
[----:B------:R-:W-:Y:S05]  /*1350*/  @P0 BRA `(.L_x_19) ;  /* 0x0000000000040947 */ /* 0x000fea0003800000 */
[----:B------:R-:W-:Y:S01]  /*1360*/  BPT.TRAP 0x1 ;  /* 0x000000040000795c */ /* 0x000fe20000300000 */
.L_x_19:
[----:B-1----:R-:W1:Y:S01]  /*1370*/  S2R R4, SR_TID.X ;  /* 0x0000000000047919 */ /* 0x002e620000002100 */
[----:B------:R-:W-:Y:S01]  /*1380*/  ULDC.64 UR4, c[0x0][0x280] ;  /* 0x0000a00000047ab9 */ /* 0x000fe20000000a00 */
[----:B0-----:R-:W0:Y:S01]  /*1390*/  S2R R6, SR_CTAID.Y ;  /* 0x0000000000067919 */ /* 0x001e220000002600 */
[----:B------:R-:W2:Y:S01]  /*13a0*/  S2R R11, SR_CTAID.X ;  /* 0x00000000000b7919 */ /* 0x000ea20000002500 */
[----:B-1----:R-:W-:-:S04]  /*13b0*/  SHF.R.S32.HI R3, RZ, 0x1f, R4 ;  /* 0x0000001fff037819 */ /* 0x002fc80000011404 */
[----:B------:R-:W-:Y:S01]  /*13c0*/  LEA.HI R3, R3, R4, RZ, 0x7 ;  /* 0x0000000403037211 */ /* 0x000fe200078f38ff */
[----:B0-----:R-:W-:-:S03]  /*13d0*/  IMAD.SHL.U32 R6, R6, 0x40, RZ ;  /* 0x0000004006067824 */ /* 0x001fc600078e00ff */
[----:B------:R-:W-:Y:S02]  /*13e0*/  LOP3.LUT R3, R3, 0xffffff80, RZ, 0xc0, !PT ;  /* 0xffffff8003037812 */ /* 0x000fe400078ec0ff */
[----:B------:R-:W-:-:S03]  /*13f0*/  ISETP.GE.AND P0, PT, R6, UR5, PT ;  /* 0x0000000506007c0c */ /* 0x000fc6000bf06270 */
[----:B------:R-:W-:Y:S02]  /*1400*/  IMAD.IADD R5, R4, 0x1, -R3 ;  /* 0x0000000104057824 */ /* 0x000fe400078e0a03 */
[----:B--2---:R-:W-:-:S03]  /*1410*/  IMAD.SHL.U32 R3, R11, 0x40, RZ ;  /* 0x000000400b037824 */ /* 0x004fc600078e00ff */
[----:B------:R-:W-:Y:S02]  /*1420*/  SHF.R.S32.HI R8, RZ, 0x1f, R5 ;  /* 0x0000001fff087819 */ /* 0x000fe40000011405 */
[----:B------:R-:W-:Y:S02]  /*1430*/  ISETP.GE.OR P0, PT, R3, UR4, P0 ;  /* 0x0000000403007c0c */ /* 0x000fe40008706670 */
[----:B------:R-:W-:-:S04]  /*1440*/  LEA.HI R4, R8, R5, RZ, 0x2 ;  /* 0x0000000508047211 */ /* 0x000fc800078f10ff */
[--C-:B------:R-:W-:Y:S02]  /*1450*/  SHF.R.S32.HI R7, RZ, 0x2, R4.reuse ;  /* 0x00000002ff077819 */ /* 0x100fe40000011404 */
[----:B------:R-:W-:-:S04]  /*1460*/  SHF.R.S32.HI R10, RZ, 0x1f, R4 ;  /* 0x0000001fff0a7819 */ /* 0x000fc80000011404 */
[----:B------:R-:W-:-:S04]  /*1470*/  LEA.HI R10, R10, R7, RZ, 0x3 ;  /* 0x000000070a0a7211 */ /* 0x000fc800078f18ff */
[----:B------:R-:W-:Y:S01]  /*1480*/  LOP3.LUT R12, R10, 0xfffffff8, RZ, 0xc0, !PT ;  /* 0xfffffff80a0c7812 */ /* 0x000fe200078ec0ff */
[----:B------:R-:W-:Y:S06]  /*1490*/  @P0 EXIT ;  /* 0x000000000000094d */ /* 0x000fec0003800000 */
[----:B------:R-:W0:Y:S01]  /*14a0*/  LDC.64 R16, c[0x0][0x5d0] ;  /* 0x00017400ff107b82 */ /* 0x000e220000000a00 */
[----:B------:R-:W-:Y:S01]  /*14b0*/  LOP3.LUT R10, R4, 0x7ffffffc, RZ, 0xc0, !PT ;  /* 0x7ffffffc040a7812 */ /* 0x000fe200078ec0ff */
[----:B------:R-:W-:Y:S01]  /*14c0*/  IMAD.IADD R4, R7, 0x1, -R12 ;  /* 0x0000000107047824 */ /* 0x000fe200078e0a0c */
[----:B------:R-:W-:Y:S02]  /*14d0*/  LEA.HI R8, R8, R5, RZ, 0x5 ;  /* 0x0000000508087211 */ /* 0x000fe400078f28ff */
[----:B---3-5:R-:W-:Y:S01]  /*14e0*/  FSETP.NEU.AND P1, PT, R2, RZ, PT ;  /* 0x000000ff0200720b */ /* 0x028fe20003f2d000 */
[----:B------:R-:W-:Y:S01]  /*14f0*/  IMAD.IADD R10, R5, 0x1, -R10 ;  /* 0x00000001050a7824 */ /* 0x000fe200078e0a0a */
[----:B------:R-:W-:Y:S02]  /*1500*/  SHF.R.S32.HI R5, RZ, 0x1f, R4 ;  /* 0x0000001fff057819 */ /* 0x000fe40000011404 */
[----:B------:R-:W-:Y:S01]  /*1510*/  SHF.R.S32.HI R12, RZ, 0x5, R8 ;  /* 0x00000005ff0c7819 */ /* 0x000fe20000011408 */
[----:B------:R-:W-:-:S02]  /*1520*/  IMAD.SHL.U32 R7, R10, 0x2, RZ ;  /* 0x000000020a077824 */ /* 0x000fc400078e00ff */
[----:B------:R-:W-:-:S03]  /*1530*/  IMAD.WIDE R10, R11, 0x40, R4 ;  /* 0x000000400b0a7825 */ /* 0x000fc600078e0204 */
[----:B------:R-:W-:Y:S01]  /*1540*/  SHF.R.S32.HI R9, RZ, 0x1f, R7 ;  /* 0x0000001fff097819 */ /* 0x000fe20000011407 */
[----:B------:R-:W-:Y:S01]  /*1550*/  IMAD R5, R12, -0x10, -R3 ;  /* 0xfffffff00c057824 */ /* 0x000fe200078e0a03 */
[----:B------:R-:W-:Y:S01]  /*1560*/  IADD3 R8, P0, R6, R7, RZ ;  /* 0x0000000706087210 */ /* 0x000fe20007f1e0ff */
[----:B------:R-:W-:Y:S01]  /*1570*/  IMAD.WIDE R10, R12, 0x10, R10 ;  /* 0x000000100c0a7825 */ /* 0x000fe200078e020a */
[----:B------:R-:W-:Y:S02]  /*1580*/  IADD3 R3, -R7, UR5, -R6 ;  /* 0x0000000507037c10 */ /* 0x000fe4000fffe906 */
[----:B------:R-:W-:Y:S02]  /*1590*/  LEA.HI.X.SX32 R9, R6, R9, 0x1, P0 ;  /* 0x0000000906097211 */ /* 0x000fe400000f0eff */
[----:B------:R-:W-:Y:S01]  /*15a0*/  IADD3 R4, R5, UR4, -R4 ;  /* 0x0000000405047c10 */ /* 0x000fe2000fffe804 */
[-C--:B0-----:R-:W-:Y:S01]  /*15b0*/  IMAD R5, R11, R16.reuse, RZ ;  /* 0x000000100b057224 */ /* 0x081fe200078e02ff */
[----:B------:R-:W-:Y:S01]  /*15c0*/  ISETP.GT.AND P0, PT, R3, RZ, PT ;  /* 0x000000ff0300720c */ /* 0x000fe20003f04270 */
[----:B------:R-:W-:-:S03]  /*15d0*/  IMAD.WIDE.U32 R12, R10, R16, R8 ;  /* 0x000000100a0c7225 */ /* 0x000fc600078e0008 */
[----:B------:R-:W-:Y:S01]  /*15e0*/  ISETP.GT.AND P3, PT, R4, RZ, P0 ;  /* 0x000000ff0400720c */ /* 0x000fe20000764270 */
[----:B------:R-:W-:Y:S01]  /*15f0*/  IMAD R19, R10, R17, R5 ;  /* 0x000000110a137224 */ /* 0x000fe200078e0205 */
[C---:B------:R-:W-:Y:S01]  /*1600*/  SHF.L.U64.HI R5, R16.reuse, 0x3, R17 ;  /* 0x0000000310057819 */ /* 0x040fe20000010211 */
[----:B------:R-:W-:Y:S02]  /*1610*/  IMAD.SHL.U32 R16, R16, 0x8, RZ ;  /* 0x0000000810107824 */ /* 0x000fe400078e00ff */
[----:B------:R-:W-:Y:S01]  /*1620*/  IMAD.IADD R19, R13, 0x1, R19 ;  /* 0x000000010d137824 */ /* 0x000fe200078e0213 */
[----:B------:R-:W-:Y:S07]  /*1630*/  @!P1 BRA `(.L_x_21) ;  /* 0x0000001800649947 */ /* 0x000fee0003800000 */
[----:B------:R-:W-:Y:S01]  /*1640*/  ULDC.64 UR6, c[0x0][0x5b0] ;  /* 0x00016c0000067ab9 */ /* 0x000fe20000000a00 */
[----:B------:R-:W-:Y:S01]  /*1650*/  ULDC.64 UR8, c[0x0][0x5a8] ;  /* 0x00016a0000087ab9 */ /* 0x000fe20000000a00 */
[----:B------:R-:W-:Y:S01]  /*1660*/  IMAD R17, R11, UR6, RZ ;  /* 0x000000060b117c24 */ /* 0x000fe2000f8e02ff */
[----:B------:R-:W-:Y:S01]  /*1670*/  ULDC.64 UR4, c[0x0][0x5c8] ;  /* 0x0001720000047ab9 */ /* 0x000fe20000000a00 */
[----:B------:R-:W-:-:S04]  /*1680*/  IMAD.WIDE.U32 R14, R10, UR6, R8 ;  /* 0x000000060a0e7c25 */ /* 0x000fc8000f8e0008 */
[----:B------:R-:W-:Y:S01]  /*1690*/  IMAD R17, R10, UR7, R17 ;  /* 0x000000070a117c24 */ /* 0x000fe2000f8e0211 */
[----:B------:R-:W-:-:S03]  /*16a0*/  LEA R6, P1, R14, UR8, 0x2 ;  /* 0x000000080e067c11 */ /* 0x000fc6000f8210ff */
[----:B------:R-:W-:-:S05]  /*16b0*/  IMAD.IADD R7, R15, 0x1, R17 ;  /* 0x000000010f077824 */ /* 0x000fca00078e0211 */
[----:B------:R-:W-:-:S05]  /*16c0*/  LEA.HI.X R7, R14, UR9, R7, 0x2, P1 ;  /* 0x000000090e077c11 */ /* 0x000fca00088f1407 */
[----:B------:R-:W2:Y:S01]  /*16d0*/  @P3 LDG.E.LTC128B R18, desc[UR10][R6.64] ;  /* 0x0000000a06123981 */ /* 0x000ea2000c1e1920 */
[C---:B------:R-:W-:Y:S01]  /*16e0*/  LEA R14, P4, R12.reuse, UR4, 0x2 ;  /* 0x000000040c0e7c11 */ /* 0x040fe2000f8810ff */
[----:B------:R-:W-:Y:S01]  /*16f0*/  BSSY B0, `(.L_x_22) ;  /* 0x000000b000007945 */ /* 0x000fe20003800000 */
[----:B------:R-:W-:Y:S02]  /*1700*/  ISETP.GT.AND P1, PT, R3, 0x1, PT ;  /* 0x000000010300780c */ /* 0x000fe40003f24270 */
[----:B------:R-:W-:Y:S02]  /*1710*/  LEA.HI.X R15, R12, UR5, R19, 0x2, P4 ;  /* 0x000000050c0f7c11 */ /* 0x000fe4000a0f1413 */
[----:B------:R-:W-:Y:S02]  /*1720*/  ISETP.GT.AND P2, PT, R4, RZ, P1 ;  /* 0x000000ff0400720c */ /* 0x000fe40000f44270 */
[----:B--2---:R-:W-:-:S05]  /*1730*/  LOP3.LUT R13, R18, 0xffffe000, RZ, 0xc0, !PT ;  /* 0xffffe000120d7812 */ /* 0x004fca00078ec0ff */
[----:B------:R-:W-:-:S04]  /*1740*/  FMUL R13, R13, R2 ;  /* 0x000000020d0d7220 */ /* 0x000fc80000400000 */
[----:B------:R-:W-:-:S05]  /*1750*/  FFMA R13, R24, R0, R13 ;  /* 0x00000000180d7223 */ /* 0x000fca000000000d */
[----:B------:R-:W-:-:S05]  /*1760*/  F2FP.TF32.F32.PACK_B R13, R13 ;  /* 0x0000000dff0d723e */ /* 0x000fca00024050ff */
[----:B------:R0:W-:Y:S01]  /*1770*/  @P3 STG.E desc[UR10][R14.64], R13 ;  /* 0x0000000d0e003986 */ /* 0x0001e2000c10190a */
[----:B------:R-:W-:Y:S05]  /*1780*/  @!P2 BRA `(.L_x_23) ;  /* 0x000000000004a947 */ /* 0x000fea0003800000 */
[----:B------:R1:W5:Y:S02]  /*1790*/  LDG.E.LTC128B R18, desc[UR10][R6.64+0x4] ;  /* 0x0000040a06127981 */ /* 0x000364000c1e1920 */
.L_x_23:
[----:B------:R-:W-:Y:S05]  /*17a0*/  BSYNC B0 ;  /* 0x0000000000007941 */ /* 0x000fea0003800000 */
.L_x_22:
[----:B------:R-:W-:Y:S01]  /*17b0*/  USHF.L.U32 UR5, UR6, 0x3, URZ ;  /* 0x0000000306057899 */ /* 0x000fe2000800063f */
[----:B-----5:R-:W-:Y:S01]  /*17c0*/  LOP3.LUT R11, R18, 0xffffe000, RZ, 0xc0, !PT ;  /* 0xffffe000120b7812 */ /* 0x020fe200078ec0ff */
[----:B------:R-:W-:Y:S01]  /*17d0*/  USHF.L.U64.HI UR4, UR6, 0x3, UR7 ;  /* 0x0000000306047899 */ /* 0x000fe20008010207 */
[----:B------:R-:W-:-:S03]  /*17e0*/  ISETP.GT.AND P0, PT, R4, 0x8, P0 ;  /* 0x000000080400780c */ /* 0x000fc60000704270 */
[----:B------:R-:W-:Y:S02]  /*17f0*/  IMAD.U32 R12, RZ, RZ, UR5 ;  /* 0x00000005ff0c7e24 */ /* 0x000fe4000f8e00ff */
[----:B0-----:R-:W-:Y:S02]  /*1800*/  IMAD.U32 R13, RZ, RZ, UR4 ;  /* 0x00000004ff0d7e24 */ /* 0x001fe4000f8e00ff */
[----:B------:R-:W-:-:S04]  /*1810*/  IMAD.WIDE.U32 R12, R10, UR6, R12 ;  /* 0x000000060a0c7c25 */ /* 0x000fc8000f8e000c */
[----:B------:R-:W-:Y:S01]  /*1820*/  FMUL R10, R11, R2 ;  /* 0x000000020b0a7220 */ /* 0x000fe20000400000 */
[----:B------:R-:W-:-:S03]  /*1830*/  IADD3 R11, P3, R8, R12, RZ ;  /* 0x0000000c080b7210 */ /* 0x000fc60007f7e0ff */
[----:B------:R-:W-:Y:S01]  /*1840*/  FFMA R25, R25, R0, R10 ;  /* 0x0000000019197223 */ /* 0x000fe2000000000a */
[----:B------:R-:W-:Y:S01]  /*1850*/  @P2 IMAD.MOV.U32 R10, RZ, RZ, R14 ;  /* 0x000000ffff0a2224 */ /* 0x000fe200078e000e */
[----:B------:R-:W-:Y:S02]  /*1860*/  IADD3.X R12, R9, R17, R13, P3, !PT ;  /* 0x00000011090c7210 */ /* 0x000fe40001ffe40d */
[C---:B------:R-:W-:Y:S02]  /*1870*/  LEA R8, P3, R11.reuse, UR8, 0x2 ;  /* 0x000000080b087c11 */ /* 0x040fe4000f8610ff */
[----:B------:R-:W-:Y:S02]  /*1880*/  F2FP.TF32.F32.PACK_B R25, R25 ;  /* 0x00000019ff19723e */ /* 0x000fe400024050ff */
[----:B------:R-:W-:Y:S01]  /*1890*/  LEA.HI.X R9, R11, UR9, R12, 0x2, P3 ;  /* 0x000000090b097c11 */ /* 0x000fe200098f140c */
[----:B------:R-:W-:-:S05]  /*18a0*/  @P2 IMAD.MOV.U32 R11, RZ, RZ, R15 ;  /* 0x000000ffff0b2224 */ /* 0x000fca00078e000f */
[----:B------:R0:W-:Y:S04]  /*18b0*/  @P2 STG.E desc[UR10][R10.64+0x4], R25 ;  /* 0x000004190a002986 */ /* 0x0001e8000c10190a */
[----:B------:R-:W2:Y:S01]  /*18c0*/  @P0 LDG.E.LTC128B R18, desc[UR10][R8.64] ;  /* 0x0000000a08120981 */ /* 0x000ea2000c1e1920 */
[C---:B------:R-:W-:Y:S01]  /*18d0*/  SHF.L.U64.HI R5, R16.reuse, 0x2, R5 ;  /* 0x0000000210057819 */ /* 0x040fe20000010205 */
[----:B------:R-:W-:Y:S01]  /*18e0*/  BSSY B0, `(.L_x_24) ;  /* 0x000000b000007945 */ /* 0x000fe20003800000 */
[----:B------:R-:W-:Y:S02]  /*18f0*/  LEA R16, P2, R16, R14, 0x2 ;  /* 0x0000000e10107211 */ /* 0x000fe400078410ff */
[----:B------:R-:W-:-:S03]  /*1900*/  ISETP.GT.AND P1, PT, R4, 0x8, P1 ;  /* 0x000000080400780c */ /* 0x000fc60000f24270 */
[----:B------:R-:W-:Y:S01]  /*1910*/  IMAD.X R17, R5, 0x1, R15, P2 ;  /* 0x0000000105117824 */ /* 0x000fe200010e060f */
[----:B--2---:R-:W-:-:S05]  /*1920*/  LOP3.LUT R13, R18, 0xffffe000, RZ, 0xc0, !PT ;  /* 0xffffe000120d7812 */ /* 0x004fca00078ec0ff */
[----:B------:R-:W-:-:S04]  /*1930*/  FMUL R13, R13, R2 ;  /* 0x000000020d0d7220 */ /* 0x000fc80000400000 */
[----:B------:R-:W-:-:S05]  /*1940*/  FFMA R13, R26, R0, R13 ;  /* 0x000000001a0d7223 */ /* 0x000fca000000000d */
[----:B------:R-:W-:-:S05]  /*1950*/  F2FP.TF32.F32.PACK_B R13, R13 ;  /* 0x0000000dff0d723e */ /* 0x000fca00024050ff */
[----:B------:R0:W-:Y:S01]  /*1960*/  @P0 STG.E desc[UR10][R16.64], R13 ;  /* 0x0000000d10000986 */ /* 0x0001e2000c10190a */
[----:B------:R-:W-:Y:S05]  /*1970*/  @!P1 BRA `(.L_x_25) ;  /* 0x0000000000049947 */ /* 0x000fea0003800000 */
[----:B------:R2:W5:Y:S02]  /*1980*/  LDG.E.LTC128B R18, desc[UR10][R8.64+0x4] ;  /* 0x0000040a08127981 */ /* 0x000564000c1e1920 */
.L_x_25:
[----:B------:R-:W-:Y:S05]  /*1990*/  BSYNC B0 ;  /* 0x0000000000007941 */ /* 0x000fea0003800000 */
.L_x_24:
[----:B-----5:R-:W-:Y:S01]  /*19a0*/  LOP3.LUT R5, R18, 0xffffe000, RZ, 0xc0, !PT ;  /* 0xffffe00012057812 */ /* 0x020fe200078ec0ff */
[----:B0-----:R-:W-:Y:S01]  /*19b0*/  @P1 IMAD.MOV.U32 R11, RZ, RZ, R17 ;  /* 0x000000ffff0b1224 */ /* 0x001fe200078e0011 */
[----:B------:R-:W-:Y:S01]  /*19c0*/  ISETP.GT.AND P0, PT, R3, 0x8, PT ;  /* 0x000000080300780c */ /* 0x000fe20003f04270 */
[----:B------:R-:W-:Y:S02]  /*19d0*/  BSSY B0, `(.L_x_26) ;  /* 0x0000009000007945 */ /* 0x000fe40003800000 */
[----:B------:R-:W-:Y:S01]  /*19e0*/  FMUL R10, R5, R2 ;  /* 0x00000002050a7220 */ /* 0x000fe20000400000 */
[----:B------:R-:W-:-:S03]  /*19f0*/  ISETP.GT.AND P2, PT, R4, RZ, P0 ;  /* 0x000000ff0400720c */ /* 0x000fc60000744270 */
[----:B------:R-:W-:Y:S01]  /*1a00*/  FFMA R27, R27, R0, R10 ;  /* 0x000000001b1b7223 */ /* 0x000fe2000000000a */
[----:B------:R-:W-:-:S04]  /*1a10*/  @P1 IMAD.MOV.U32 R10, RZ, RZ, R16 ;  /* 0x000000ffff0a1224 */ /* 0x000fc800078e0010 */
[----:B------:R-:W-:-:S05]  /*1a20*/  F2FP.TF32.F32.PACK_B R27, R27 ;  /* 0x0000001bff1b723e */ /* 0x000fca00024050ff */
[----:B------:R0:W-:Y:S01]  /*1a30*/  @P1 STG.E desc[UR10][R10.64+0x4], R27 ;  /* 0x0000041b0a001986 */ /* 0x0001e2000c10190a */
[----:B------:R-:W-:Y:S05]  /*1a40*/  @!P2 BRA `(.L_x_27) ;  /* 0x000000000004a947 */ /* 0x000fea0003800000 */
[----:B------:R3:W5:Y:S02]  /*1a50*/  LDG.E.LTC128B R18, desc[UR10][R6.64+0x20] ;  /* 0x0000200a06127981 */ /* 0x000764000c1e1920 */
.L_x_27:
[----:B------:R-:W-:Y:S05]  /*1a60*/  BSYNC B0 ;  /* 0x0000000000007941 */ /* 0x000fea0003800000 */
.L_x_26:
[----:B-----5:R-:W-:Y:S01]  /*1a70*/  LOP3.LUT R5, R18, 0xffffe000, RZ, 0xc0, !PT ;  /* 0xffffe00012057812 */ /* 0x020fe200078ec0ff */
[----:B0-----:R-:W-:Y:S01]  /*1a80*/  @P2 IMAD.MOV.U32 R10, RZ, RZ, R14 ;  /* 0x000000ffff0a2224 */ /* 0x001fe200078e000e */
[----:B------:R-:W-:Y:S01]  /*1a90*/  ISETP.GT.AND P1, PT, R3, 0x9, PT ;  /* 0x000000090300780c */ /* 0x000fe20003f24270 */
[----:B------:R-:W-:Y:S01]  /*1aa0*/  @P2 IMAD.MOV.U32 R11, RZ, RZ, R15 ;  /* 0x000000ffff0b2224 */ /* 0x000fe200078e000f */
[----:B------:R-:W-:Y:S01]  /*1ab0*/  BSSY B0, `(.L_x_28) ;  /* 0x0000008000007945 */ /* 0x000fe20003800000 */
[----:B------:R-:W-:Y:S01]  /*1ac0*/  FMUL R5, R5, R2 ;  /* 0x0000000205057220 */ /* 0x000fe20000400000 */
[----:B------:R-:W-:-:S03]  /*1ad0*/  ISETP.GT.AND P3, PT, R4, RZ, P1 ;  /* 0x000000ff0400720c */ /* 0x000fc60000f64270 */
[----:B------:R-:W-:-:S05]  /*1ae0*/  FFMA R5, R28, R0, R5 ;  /* 0x000000001c057223 */ /* 0x000fca0000000005 */
[----:B------:R-:W-:-:S05]  /*1af0*/  F2FP.TF32.F32.PACK_B R5, R5 ;  /* 0x00000005ff05723e */ /* 0x000fca00024050ff */
[----:B------:R0:W-:Y:S01]  /*1b00*/  @P2 STG.E desc[UR10][R10.64+0x20], R5 ;  /* 0x000020050a002986 */ /* 0x0001e2000c10190a */
[----:B------:R-:W-:Y:S05]  /*1b10*/  @!P3 BRA `(.L_x_29) ;  /* 0x000000000004b947 */ /* 0x000fea0003800000 */
[----:B------:R4:W5:Y:S02]  /*1b20*/  LDG.E.LTC128B R18, desc[UR10][R6.64+0x24] ;  /* 0x0000240a06127981 */ /* 0x000964000c1e1920 */
.L_x_29:
[----:B------:R-:W-:Y:S05]  /*1b30*/  BSYNC B0 ;  /* 0x0000000000007941 */ /* 0x000fea0003800000 */
.L_x_28:
[----:B0----5:R-:W-:Y:S01]  /*1b40*/  LOP3.LUT R5, R18, 0xffffe000, RZ, 0xc0, !PT ;  /* 0xffffe00012057812 */ /* 0x021fe200078ec0ff */
[----:B------:R-:W-:Y:S01]  /*1b50*/  @P3 IMAD.MOV.U32 R11, RZ, RZ, R15 ;  /* 0x000000ffff0b3224 */ /* 0x000fe200078e000f */
[----:B------:R-:W-:Y:S01]  /*1b60*/  ISETP.GT.AND P0, PT, R4, 0x8, P0 ;  /* 0x000000080400780c */ /* 0x000fe20000704270 */
[----:B------:R-:W-:Y:S02]  /*1b70*/  BSSY B0, `(.L_x_30) ;  /* 0x0000008000007945 */ /* 0x000fe40003800000 */
[----:B------:R-:W-:-:S04]  /*1b80*/  FMUL R10, R5, R2 ;  /* 0x00000002050a7220 */ /* 0x000fc80000400000 */
[----:B------:R-:W-:Y:S01]  /*1b90*/  FFMA R29, R29, R0, R10 ;  /* 0x000000001d1d7223 */ /* 0x000fe2000000000a */
[----:B------:R-:W-:-:S04]  /*1ba0*/  @P3 IMAD.MOV.U32 R10, RZ, RZ, R14 ;  /* 0x000000ffff0a3224 */ /* 0x000fc800078e000e */
[----:B------:R-:W-:-:S05]  /*1bb0*/  F2FP.TF32.F32.PACK_B R29, R29 ;  /* 0x0000001dff1d723e */ /* 0x000fca00024050ff */
[----:B------:R0:W-:Y:S01]  /*1bc0*/  @P3 STG.E desc[UR10][R10.64+0x24], R29 ;  /* 0x0000241d0a003986 */ /* 0x0001e2000c10190a */
[----:B------:R-:W-:Y:S05]  /*1bd0*/  @!P0 BRA `(.L_x_31) ;  /* 0x0000000000048947 */ /* 0x000fea0003800000 */
[----:B------:R0:W5:Y:S02]  /*1be0*/  LDG.E.LTC128B R18, desc[UR10][R8.64+0x20] ;  /* 0x0000200a08127981 */ /* 0x000164000c1e1920 */
.L_x_31:
[----:B------:R-:W-:Y:S05]  /*1bf0*/  BSYNC B0 ;  /* 0x0000000000007941 */ /* 0x000fea0003800000 */
.L_x_30:
[----:B-----5:R-:W-:Y:S01]  /*1c00*/  LOP3.LUT R5, R18, 0xffffe000, RZ, 0xc0, !PT ;  /* 0xffffe00012057812 */ /* 0x020fe200078ec0ff */
[----:B0-----:R-:W-:Y:S01]  /*1c10*/  @P0 IMAD.MOV.U32 R10, RZ, RZ, R16 ;  /* 0x000000ffff0a0224 */ /* 0x001fe200078e0010 */
[----:B------:R-:W-:Y:S01]  /*1c20*/  ISETP.GT.AND P1, PT, R4, 0x8, P1 ;  /* 0x000000080400780c */ /* 0x000fe20000f24270 */
[----:B------:R-:W-:Y:S01]  /*1c30*/  @P0 IMAD.MOV.U32 R11, RZ, RZ, R17 ;  /* 0x000000ffff0b0224 */ /* 0x000fe200078e0011 */
[----:B------:R-:W-:Y:S01]  /*1c40*/  BSSY B0, `(.L_x_32) ;  /* 0x0000007000007945 */ /* 0x000fe20003800000 */
[----:B------:R-:W-:-:S04]  /*1c50*/  FMUL R5, R5, R2 ;  /* 0x0000000205057220 */ /* 0x000fc80000400000 */
[----:B------:R-:W-:-:S05]  /*1c60*/  FFMA R5, R30, R0, R5 ;  /* 0x000000001e057223 */ /* 0x000fca0000000005 */
[----:B------:R-:W-:-:S05]  /*1c70*/  F2FP.TF32.F32.PACK_B R5, R5 ;  /* 0x00000005ff05723e */ /* 0x000fca00024050ff */
[----:B------:R0:W-:Y:S01]  /*1c80*/  @P0 STG.E desc[UR10][R10.64+0x20], R5 ;  /* 0x000020050a000986 */ /* 0x0001e2000c10190a */
[----:B------:R-:W-:Y:S05]  /*1c90*/  @!P1 BRA `(.L_x_33) ;  /* 0x0000000000049947 */ /* 0x000fea0003800000 */
[----:B------:R0:W5:Y:S02]  /*1ca0*/  LDG.E.LTC128B R18, desc[UR10][R8.64+0x24] ;  /* 0x0000240a08127981 */ /* 0x000164000c1e1920 */
.L_x_33:
[----:B------:R-:W-:Y:S05]  /*1cb0*/  BSYNC B0 ;  /* 0x0000000000007941 */ /* 0x000fea0003800000 */
.L_x_32:
[----:B0----5:R-:W-:Y:S01]  /*1cc0*/  LOP3.LUT R5, R18, 0xffffe000, RZ, 0xc0, !PT ;  /* 0xffffe00012057812 */ /* 0x021fe200078ec0ff */
[----:B------:R-:W-:Y:S01]  /*1cd0*/  @P1 IMAD.MOV.U32 R11, RZ, RZ, R17 ;  /* 0x000000ffff0b1224 */ /* 0x000fe200078e0011 */
        /* <DEDUP_REMOVED lines=10> */
.L_x_35:
[----:B------:R-:W-:Y:S05]  /*1d80*/  BSYNC B0 ;  /* 0x0000000000007941 */ /* 0x000fea0003800000 */
.L_x_34:
        /* <DEDUP_REMOVED lines=12> */
.L_x_37:
[----:B------:R-:W-:Y:S05]  /*1e50*/  BSYNC B0 ;  /* 0x0000000000007941 */ /* 0x000fea0003800000 */
.L_x_36:
        /* <DEDUP_REMOVED lines=11> */
.L_x_39:
[----:B------:R-:W-:Y:S05]  /*1f10*/  BSYNC B0 ;  /* 0x0000000000007941 */ /* 0x000fea0003800000 */
.L_x_38:
        /* <DEDUP_REMOVED lines=11> */
.L_x_41:
[----:B------:R-:W-:Y:S05]  /*1fd0*/  BSYNC B0 ;  /* 0x0000000000007941 */ /* 0x000fea0003800000 */
.L_x_40:
        /* <DEDUP_REMOVED lines=12> */
.L_x_43:
[----:B------:R-:W-:Y:S05]  /*20a0*/  BSYNC B0 ;  /* 0x0000000000007941 */ /* 0x000fea0003800000 */
.L_x_42:
        /* <DEDUP_REMOVED lines=12> */
.L_x_45:
[----:B------:R-:W-:Y:S05]  /*2170*/  BSYNC B0 ;  /* 0x0000000000007941 */ /* 0x000fea0003800000 */
.L_x_44:
        /* <DEDUP_REMOVED lines=11> */
.L_x_47:
[----:B------:R-:W-:Y:S05]  /*2230*/  BSYNC B0 ;  /* 0x0000000000007941 */ /* 0x000fea0003800000 */
.L_x_46:
        /* <DEDUP_REMOVED lines=11> */
.L_x_49:
[----:B------:R-:W-:Y:S05]  /*22f0*/  BSYNC B0 ;  /* 0x0000000000007941 */ /* 0x000fea0003800000 */
.L_x_48:
        /* <DEDUP_REMOVED lines=12> */
.L_x_51:
[----:B------:R-:W-:Y:S05]  /*23c0*/  BSYNC B0 ;  /* 0x0000000000007941 */ /* 0x000fea0003800000 */
.L_x_50:
        /* <DEDUP_REMOVED lines=12> */
.L_x_53:
[----:B------:R-:W-:Y:S05]  /*2490*/  BSYNC B0 ;  /* 0x0000000000007941 */ /* 0x000fea0003800000 */
.L_x_52:
        /* <DEDUP_REMOVED lines=11> */
.L_x_55:
[----:B------:R-:W-:Y:S05]  /*2550*/  BSYNC B0 ;  /* 0x0000000000007941 */ /* 0x000fea0003800000 */
.L_x_54:
        /* <DEDUP_REMOVED lines=11> */
.L_x_57:
[----:B------:R-:W-:Y:S05]  /*2610*/  BSYNC B0 ;  /* 0x0000000000007941 */ /* 0x000fea0003800000 */
.L_x_56:
        /* <DEDUP_REMOVED lines=12> */
.L_x_59:
[----:B------:R-:W-:Y:S05]  /*26e0*/  BSYNC B0 ;  /* 0x0000000000007941 */ /* 0x000fea0003800000 */
.L_x_58:
        /* <DEDUP_REMOVED lines=12> */
.L_x_61:
[----:B------:R-:W-:Y:S05]  /*27b0*/  BSYNC B0 ;  /* 0x0000000000007941 */ /* 0x000fea0003800000 */
.L_x_60:
        /* <DEDUP_REMOVED lines=11> */
.L_x_63:
[----:B------:R-:W-:Y:S05]  /*2870*/  BSYNC B0 ;  /* 0x0000000000007941 */ /* 0x000fea0003800000 */
.L_x_62:
        /* <DEDUP_REMOVED lines=11> */
.L_x_65:
[----:B------:R-:W-:Y:S05]  /*2930*/  BSYNC B0 ;  /* 0x0000000000007941 */ /* 0x000fea0003800000 */
.L_x_64:
        /* <DEDUP_REMOVED lines=12> */
.L_x_67:
[----:B------:R-:W-:Y:S05]  /*2a00*/  BSYNC B0 ;  /* 0x0000000000007941 */ /* 0x000fea0003800000 */
.L_x_66:
        /* <DEDUP_REMOVED lines=12> */
.L_x_69:
[----:B------:R-:W-:Y:S05]  /*2ad0*/  BSYNC B0 ;  /* 0x0000000000007941 */ /* 0x000fea0003800000 */
.L_x_68:
        /* <DEDUP_REMOVED lines=11> */
.L_x_71:
[----:B------:R-:W-:Y:S05]  /*2b90*/  BSYNC B0 ;  /* 0x0000000000007941 */ /* 0x000fea0003800000 */
.L_x_70:
        /* <DEDUP_REMOVED lines=11> */
.L_x_73:
[----:B------:R-:W-:Y:S05]  /*2c50*/  BSYNC B0 ;  /* 0x0000000000007941 */ /* 0x000fea0003800000 */
.L_x_72:
        /* <DEDUP_REMOVED lines=12> */
.L_x_75:
[----:B------:R-:W-:Y:S05]  /*2d20*/  BSYNC B0 ;  /* 0x0000000000007941 */ /* 0x000fea0003800000 */
.L_x_74:
        /* <DEDUP_REMOVED lines=12> */
.L_x_77:
[----:B------:R-:W-:Y:S05]  /*2df0*/  BSYNC B0 ;  /* 0x0000000000007941 */ /* 0x000fea0003800000 */
.L_x_76:
[----:B-----5:R-:W-:Y:S01]  /*2e00*/  LOP3.LUT R3, R18, 0xffffe000, RZ, 0xc0, !PT ;  /* 0xffffe00012037812 */ /* 0x020fe200078ec0ff */
[----:B------:R-:W-:Y:S01]  /*2e10*/  BSSY B0, `(.L_x_78) ;  /* 0x0000008000007945 */ /* 0x000fe20003800000 */
[----:B------:R-:W-:-:S03]  /*2e20*/  ISETP.GT.AND P0, PT, R4, 0x8, P0 ;  /* 0x000000080400780c */ /* 0x000fc60000704270 */
[----:B01-34-:R-:W-:-:S04]  /*2e30*/  FMUL R6, R3, R2 ;  /* 0x0000000203067220 */ /* 0x01bfc80000400000 */
[----:B------:R-:W-:-:S05]  /*2e40*/  FFMA R53, R53, R0, R6 ;  /* 0x0000000035357223 */ /* 0x000fca0000000006 */
[----:B------:R-:W-:-:S05]  /*2e50*/  F2FP.TF32.F32.PACK_B R53, R53 ;  /* 0x00000035ff35723e */ /* 0x000fca00024050ff */
[----:B------:R0:W-:Y:S01]  /*2e60*/  @P3 STG.E desc[UR10][R14.64+0xe4], R53 ;  /* 0x0000e4350e003986 */ /* 0x0001e2000c10190a */
[----:B------:R-:W-:Y:S05]  /*2e70*/  @!P0 BRA `(.L_x_79) ;  /* 0x0000000000048947 */ /* 0x000fea0003800000 */
[----:B------:R1:W5:Y:S02]  /*2e80*/  LDG.E.LTC128B R18, desc[UR10][R8.64+0xe0] ;  /* 0x0000e00a08127981 */ /* 0x000364000c1e1920 */
.L_x_79:
[----:B------:R-:W-:Y:S05]  /*2e90*/  BSYNC B0 ;  /* 0x0000000000007941 */ /* 0x000fea0003800000 */
.L_x_78:
[----:B-----5:R-:W-:Y:S01]  /*2ea0*/  LOP3.LUT R3, R18, 0xffffe000, RZ, 0xc0, !PT ;  /* 0xffffe00012037812 */ /* 0x020fe200078ec0ff */
[----:B------:R-:W-:Y:S01]  /*2eb0*/  @P0 IMAD.MOV.U32 R5, RZ, RZ, R17 ;  /* 0x000000ffff050224 */ /* 0x000fe200078e0011 */
        /* <DEDUP_REMOVED lines=9> */
.L_x_81:
[----:B------:R-:W-:Y:S05]  /*2f50*/  BSYNC B0 ;  /* 0x0000000000007941 */ /* 0x000fea0003800000 */
.L_x_80:
[----:B---3-5:R-:W-:-:S05]  /*2f60*/  LOP3.LUT R3, R18, 0xffffe000, RZ, 0xc0, !PT ;  /* 0xffffe00012037812 */ /* 0x028fca00078ec0ff */
[----:B------:R-:W-:-:S04]  /*2f70*/  FMUL R2, R3, R2 ;  /* 0x0000000203027220 */ /* 0x000fc80000400000 */
[----:B------:R-:W-:Y:S01]  /*2f80*/  FFMA R2, R55, R0, R2 ;  /* 0x0000000037027223 */ /* 0x000fe20000000002 */
[----:B------:R-:W-:Y:S06]  /*2f90*/  @!P1 EXIT ;  /* 0x000000000000994d */ /* 0x000fec0003800000 */
[----:B------:R-:W-:-:S05]  /*2fa0*/  F2FP.TF32.F32.PACK_B R3, R2 ;  /* 0x00000002ff03723e */ /* 0x000fca00024050ff */
[----:B------:R-:W-:Y:S01]  /*2fb0*/  STG.E desc[UR10][R16.64+0xe4], R3 ;  /* 0x0000e40310007986 */ /* 0x000fe2000c10190a */
[----:B------:R-:W-:Y:S05]  /*2fc0*/  EXIT ;  /* 0x000000000000794d */ /* 0x000fea0003800000 */
.L_x_21:
[----:B------:R-:W-:Y:S01]  /*2fd0*/  ULDC.64 UR4, c[0x0][0x5c8] ;  /* 0x0001720000047ab9 */ /* 0x000fe20000000a00 */
[-C--:B------:R-:W-:Y:S01]  /*2fe0*/  FMUL R9, R24, R0.reuse ;  /* 0x0000000018097220 */ /* 0x080fe20000400000 */
[----:B------:R-:W-:Y:S01]  /*2ff0*/  LEA R6, P1, R12, UR4, 0x2 ;  /* 0x000000040c067c11 */ /* 0x000fe2000f8210ff */
[-C--:B------:R-:W-:Y:S01]  /*3000*/  FMUL R25, R25, R0.reuse ;  /* 0x0000000019197220 */ /* 0x080fe20000400000 */
[----:B------:R-:W-:Y:S01]  /*3010*/  ISETP.GT.AND P2, PT, R3, 0x1, PT ;  /* 0x000000010300780c */ /* 0x000fe20003f44270 */
[-C--:B------:R-:W-:Y:S01]  /*3020*/  FMUL R11, R26, R0.reuse ;  /* 0x000000001a0b7220 */ /* 0x080fe20000400000 */
[----:B------:R-:W-:Y:S01]  /*3030*/  F2FP.TF32.F32.PACK_B R9, R9 ;  /* 0x00000009ff09723e */ /* 0x000fe200024050ff */
[-C--:B------:R-:W-:Y:S01]  /*3040*/  FMUL R27, R27, R0.reuse ;  /* 0x000000001b1b7220 */ /* 0x080fe20000400000 */
[----:B------:R-:W-:Y:S01]  /*3050*/  LEA.HI.X R7, R12, UR5, R19, 0x2, P1 ;  /* 0x000000050c077c11 */ /* 0x000fe200088f1413 */
[-C--:B------:R-:W-:Y:S01]  /*3060*/  FMUL R29, R29, R0.reuse ;  /* 0x000000001d1d7220 */ /* 0x080fe20000400000 */
[----:B------:R-:W-:Y:S01]  /*3070*/  ISETP.GT.AND P4, PT, R4, RZ, P2 ;  /* 0x000000ff0400720c */ /* 0x000fe20001784270 */
[-C--:B------:R-:W-:Y:S01]  /*3080*/  FMUL R13, R30, R0.reuse ;  /* 0x000000001e0d7220 */ /* 0x080fe20000400000 */
[----:B------:R-:W-:Y:S01]  /*3090*/  ISETP.GT.AND P2, PT, R4, 0x8, P2 ;  /* 0x000000080400780c */ /* 0x000fe20001744270 */
[----:B------:R0:W-:Y:S01]  /*30a0*/  @P3 STG.E desc[UR10][R6.64], R9 ;  /* 0x0000000906003986 */ /* 0x0001e2000c10190a */
[----:B------:R-:W-:Y:S01]  /*30b0*/  SHF.L.U64.HI R5, R16, 0x2, R5 ;  /* 0x0000000210057819 */ /* 0x000fe20000010205 */
[-C--:B------:R-:W-:Y:S01]  /*30c0*/  FMUL R31, R31, R0.reuse ;  /* 0x000000001f1f7220 */ /* 0x080fe20000400000 */
[----:B------:R-:W-:Y:S01]  /*30d0*/  ISETP.GT.AND P1, PT, R4, 0x8, P0 ;  /* 0x000000080400780c */ /* 0x000fe20000724270 */
[----:B------:R-:W-:Y:S01]  /*30e0*/  FMUL R33, R33, R0 ;  /* 0x0000000021217220 */ /* 0x000fe20000400000 */
[----:B------:R-:W-:Y:S01]  /*30f0*/  LEA R16, P3, R16, R6, 0x2 ;  /* 0x0000000610107211 */ /* 0x000fe200078610ff */
[-C--:B------:R-:W-:Y:S01]  /*3100*/  FMUL R35, R35, R0.reuse ;  /* 0x0000000023237220 */ /* 0x080fe20000400000 */
[----:B------:R-:W-:Y:S01]  /*3110*/  F2FP.TF32.F32.PACK_B R25, R25 ;  /* 0x00000019ff19723e */ /* 0x000fe200024050ff */
[-C--:B------:R-:W-:Y:S01]  /*3120*/  FMUL R37, R37, R0.reuse ;  /* 0x0000000025257220 */ /* 0x080fe20000400000 */
[----:B------:R-:W-:Y:S01]  /*3130*/  F2FP.TF32.F32.PACK_B R11, R11 ;  /* 0x0000000bff0b723e */ /* 0x000fe200024050ff */
[----:B------:R-:W-:Y:S01]  /*3140*/  IMAD.X R17, R5, 0x1, R7, P3 ;  /* 0x0000000105117824 */ /* 0x000fe200018e0607 */
[----:B------:R-:W-:Y:S01]  /*3150*/  F2FP.TF32.F32.PACK_B R27, R27 ;  /* 0x0000001bff1b723e */ /* 0x000fe200024050ff */
[--C-:B------:R-:W-:Y:S01]  /*3160*/  @P2 IMAD.MOV.U32 R8, RZ, RZ, R16.reuse ;  /* 0x000000ffff082224 */ /* 0x100fe200078e0010 */
[C---:B------:R-:W-:Y:S01]  /*3170*/  ISETP.GT.AND P0, PT, R3.reuse, 0x8, PT ;  /* 0x000000080300780c */ /* 0x040fe20003f04270 */
[--C-:B0-----:R-:W-:Y:S01]  /*3180*/  @P2 IMAD.MOV.U32 R9, RZ, RZ, R17.reuse ;  /* 0x000000ffff092224 */ /* 0x101fe200078e0011 */
[----:B------:R-:W-:Y:S01]  /*3190*/  @P4 STG.E desc[UR10][R6.64+0x4], R25 ;  /* 0x0000041906004986 */ /* 0x000fe2000c10190a */
[----:B------:R-:W-:Y:S01]  /*31a0*/  ISETP.GT.AND P3, PT, R3, 0x9, PT ;  /* 0x000000090300780c */ /* 0x000fe20003f64270 */
[-C--:B------:R-:W-:Y:S01]  /*31b0*/  FMUL R5, R28, R0.reuse ;  /* 0x000000001c057220 */ /* 0x080fe20000400000 */
[C---:B------:R-:W-:Y:S01]  /*31c0*/  ISETP.GT.AND P4, PT, R4.reuse, RZ, P0 ;  /* 0x000000ff0400720c */ /* 0x040fe20000784270 */
[----:B------:R0:W-:Y:S01]  /*31d0*/  @P1 STG.E desc[UR10][R16.64], R11 ;  /* 0x0000000b10001986 */ /* 0x0001e2000c10190a */
[C---:B------:R-:W-:Y:S01]  /*31e0*/  ISETP.GT.AND P1, PT, R4.reuse, RZ, P3 ;  /* 0x000000ff0400720c */ /* 0x040fe20001f24270 */
[-C--:B------:R-:W-:Y:S01]  /*31f0*/  FMUL R39, R39, R0.reuse ;  /* 0x0000000027277220 */ /* 0x080fe20000400000 */
[C---:B------:R-:W-:Y:S01]  /*3200*/  ISETP.GT.AND P3, PT, R4.reuse, 0x8, P3 ;  /* 0x000000080400780c */ /* 0x040fe20001f64270 */
[----:B------:R1:W-:Y:S01]  /*3210*/  @P2 STG.E desc[UR10][R8.64+0x4], R27 ;  /* 0x0000041b08002986 */ /* 0x0003e2000c10190a */
[----:B------:R-:W-:Y:S01]  /*3220*/  ISETP.GT.AND P2, PT, R4, 0x8, P0 ;  /* 0x000000080400780c */ /* 0x000fe20000744270 */
[-C--:B------:R-:W-:Y:S01]  /*3230*/  FMUL R41, R41, R0.reuse ;  /* 0x0000000029297220 */ /* 0x080fe20000400000 */
[----:B------:R-:W-:Y:S01]  /*3240*/  F2FP.TF32.F32.PACK_B R5, R5 ;  /* 0x00000005ff05723e */ /* 0x000fe200024050ff */
[-C--:B------:R-:W-:Y:S01]  /*3250*/  FMUL R43, R43, R0.reuse ;  /* 0x000000002b2b7220 */ /* 0x080fe20000400000 */
[----:B------:R-:W-:Y:S01]  /*3260*/  F2FP.TF32.F32.PACK_B R29, R29 ;  /* 0x0000001dff1d723e */ /* 0x000fe200024050ff */
[-C--:B------:R-:W-:Y:S01]  /*3270*/  FMUL R45, R45, R0.reuse ;  /* 0x000000002d2d7220 */ /* 0x080fe20000400000 */
[----:B------:R-:W-:Y:S01]  /*3280*/  F2FP.TF32.F32.PACK_B R13, R13 ;  /* 0x0000000dff0d723e */ /* 0x000fe200024050ff */
[----:B------:R2:W-:Y:S01]  /*3290*/  @P4 STG.E desc[UR10][R6.64+0x20], R5 ;  /* 0x0000200506004986 */ /* 0x0005e2000c10190a */
[C---:B------:R-:W-:Y:S01]  /*32a0*/  ISETP.GT.AND P0, PT, R3.reuse, 0x10, PT ;  /* 0x000000100300780c */ /* 0x040fe20003f04270 */
[-C--:B0-----:R-:W-:Y:S01]  /*32b0*/  FMUL R11, R34, R0.reuse ;  /* 0x00000000220b7220 */ /* 0x081fe20000400000 */
[----:B------:R-:W-:Y:S01]  /*32c0*/  F2FP.TF32.F32.PACK_B R31, R31 ;  /* 0x0000001fff1f723e */ /* 0x000fe200024050ff */
[----:B------:R-:W-:Y:S01]  /*32d0*/  @P1 STG.E desc[UR10][R6.64+0x24], R29 ;  /* 0x0000241d06001986 */ /* 0x000fe2000c10190a */
[----:B------:R-:W-:Y:S01]  /*32e0*/  ISETP.GT.AND P1, PT, R3, 0x11, PT ;  /* 0x000000110300780c */ /* 0x000fe20003f24270 */
[----:B-1----:R-:W-:Y:S01]  /*32f0*/  @P2 IMAD.MOV.U32 R8, RZ, RZ, R16 ;  /* 0x000000ffff082224 */ /* 0x002fe200078e0010 */
[C---:B------:R-:W-:Y:S01]  /*3300*/  ISETP.GT.AND P5, PT, R4.reuse, RZ, P0 ;  /* 0x000000ff0400720c */ /* 0x040fe200007a4270 */
[----:B------:R-:W-:Y:S01]  /*3310*/  @P2 IMAD.MOV.U32 R9, RZ, RZ, R17 ;  /* 0x000000ffff092224 */ /* 0x000fe200078e0011 */
[----:B------:R-:W-:Y:S01]  /*3320*/  ISETP.GT.AND P4, PT, R4, RZ, P1 ;  /* 0x000000ff0400720c */ /* 0x000fe20000f84270 */
[-C--:B------:R-:W-:Y:S01]  /*3330*/  FMUL R47, R47, R0.reuse ;  /* 0x000000002f2f7220 */ /* 0x080fe20000400000 */
[----:B------:R-:W-:Y:S01]  /*3340*/  F2FP.TF32.F32.PACK_B R33, R33 ;  /* 0x00000021ff21723e */ /* 0x000fe200024050ff */
[-C--:B--2---:R-:W-:Y:S01]  /*3350*/  FMUL R5, R32, R0.reuse ;  /* 0x0000000020057220 */ /* 0x084fe20000400000 */
[----:B------:R0:W-:Y:S01]  /*3360*/  @P2 STG.E desc[UR10][R8.64+0x20], R13 ;  /* 0x0000200d08002986 */ /* 0x0001e2000c10190a */
[----:B------:R-:W-:Y:S01]  /*3370*/  ISETP.GT.AND P2, PT, R4, 0x8, P0 ;  /* 0x000000080400780c */ /* 0x000fe20000744270 */
[-C--:B------:R-:W-:Y:S01]  /*3380*/  FMUL R49, R49, R0.reuse ;  /* 0x0000000031317220 */ /* 0x080fe20000400000 */
[----:B------:R-:W-:Y:S01]  /*3390*/  ISETP.GT.AND P0, PT, R3, 0x18, PT ;  /* 0x000000180300780c */ /* 0x000fe20003f04270 */
[-C--:B------:R-:W-:Y:S01]  /*33a0*/  FMUL R51, R51, R0.reuse ;  /* 0x0000000033337220 */ /* 0x080fe20000400000 */
[----:B------:R-:W-:Y:S01]  /*33b0*/  F2FP.TF32.F32.PACK_B R5, R5 ;  /* 0x00000005ff05723e */ /* 0x000fe200024050ff */
[-C--:B------:R-:W-:Y:S01]  /*33c0*/  FMUL R53, R53, R0.reuse ;  /* 0x0000000035357220 */ /* 0x080fe20000400000 */
[----:B------:R-:W-:Y:S01]  /*33d0*/  F2FP.TF32.F32.PACK_B R11, R11 ;  /* 0x0000000bff0b723e */ /* 0x000fe200024050ff */
[----:B------:R-:W-:Y:S01]  /*33e0*/  FMUL R15, R54, R0 ;  /* 0x00000000360f7220 */ /* 0x000fe20000400000 */
[----:B------:R-:W-:-:S02]  /*33f0*/  F2FP.TF32.F32.PACK_B R35, R35 ;  /* 0x00000023ff23723e */ /* 0x000fc400024050ff */
[----:B------:R-:W-:Y:S01]  /*3400*/  F2FP.TF32.F32.PACK_B R37, R37 ;  /* 0x00000025ff25723e */ /* 0x000fe200024050ff */
[----:B0-----:R-:W-:Y:S02]  /*3410*/  @P3 IMAD.MOV.U32 R8, RZ, RZ, R16 ;  /* 0x000000ffff083224 */ /* 0x001fe400078e0010 */
[----:B------:R-:W-:Y:S01]  /*3420*/  FMUL R13, R38, R0 ;  /* 0x00000000260d7220 */ /* 0x000fe20000400000 */
[----:B------:R-:W-:Y:S01]  /*3430*/  @P3 IMAD.MOV.U32 R9, RZ, RZ, R17 ;  /* 0x000000ffff093224 */ /* 0x000fe200078e0011 */
[----:B------:R-:W-:Y:S02]  /*3440*/  F2FP.TF32.F32.PACK_B R39, R39 ;  /* 0x00000027ff27723e */ /* 0x000fe400024050ff */
[----:B------:R-:W-:Y:S02]  /*3450*/  F2FP.TF32.F32.PACK_B R41, R41 ;  /* 0x00000029ff29723e */ /* 0x000fe400024050ff */
[----:B------:R0:W-:Y:S01]  /*3460*/  @P3 STG.E desc[UR10][R8.64+0x24], R31 ;  /* 0x0000241f08003986 */ /* 0x0001e2000c10190a */
[----:B------:R-:W-:-:S02]  /*3470*/  ISETP.GT.AND P3, PT, R4, 0x8, P1 ;  /* 0x000000080400780c */ /* 0x000fc40000f64270 */
[----:B------:R-:W-:Y:S01]  /*3480*/  ISETP.GT.AND P1, PT, R3, 0x19, PT ;  /* 0x000000190300780c */ /* 0x000fe20003f24270 */
[----:B------:R1:W-:Y:S01]  /*3490*/  @P5 STG.E desc[UR10][R6.64+0x40], R5 ;  /* 0x0000400506005986 */ /* 0x0003e2000c10190a */
[C---:B------:R-:W-:Y:S02]  /*34a0*/  ISETP.GT.AND P5, PT, R4.reuse, RZ, P0 ;  /* 0x000000ff0400720c */ /* 0x040fe400007a4270 */
[----:B------:R-:W-:Y:S01]  /*34b0*/  F2FP.TF32.F32.PACK_B R13, R13 ;  /* 0x0000000dff0d723e */ /* 0x000fe200024050ff */
[----:B------:R-:W-:Y:S01]  /*34c0*/  @P4 STG.E desc[UR10][R6.64+0x44], R33 ;  /* 0x0000442106004986 */ /* 0x000fe2000c10190a */
[----:B------:R-:W-:Y:S02]  /*34d0*/  ISETP.GT.AND P4, PT, R4, RZ, P1 ;  /* 0x000000ff0400720c */ /* 0x000fe40000f84270 */
[----:B------:R-:W-:Y:S01]  /*34e0*/  F2FP.TF32.F32.PACK_B R43, R43 ;  /* 0x0000002bff2b723e */ /* 0x000fe200024050ff */
[----:B0-----:R-:W-:Y:S01]  /*34f0*/  @P2 IMAD.MOV.U32 R8, RZ, RZ, R16 ;  /* 0x000000ffff082224 */ /* 0x001fe200078e0010 */
[----:B------:R-:W-:Y:S01]  /*3500*/  F2FP.TF32.F32.PACK_B R45, R45 ;  /* 0x0000002dff2d723e */ /* 0x000fe200024050ff */
[----:B------:R-:W-:Y:S01]  /*3510*/  @P2 IMAD.MOV.U32 R9, RZ, RZ, R17 ;  /* 0x000000ffff092224 */ /* 0x000fe200078e0011 */
[----:B------:R-:W-:Y:S01]  /*3520*/  F2FP.TF32.F32.PACK_B R47, R47 ;  /* 0x0000002fff2f723e */ /* 0x000fe200024050ff */
[----:B-1----:R-:W-:Y:S01]  /*3530*/  FMUL R5, R36, R0 ;  /* 0x0000000024057220 */ /* 0x002fe20000400000 */
[----:B------:R-:W-:-:S02]  /*3540*/  F2FP.TF32.F32.PACK_B R49, R49 ;  /* 0x00000031ff31723e */ /* 0x000fc400024050ff */
[----:B------:R0:W-:Y:S01]  /*3550*/  @P2 STG.E desc[UR10][R8.64+0x40], R11 ;  /* 0x0000400b08002986 */ /* 0x0001e2000c10190a */
[----:B------:R-:W-:Y:S02]  /*3560*/  ISETP.GT.AND P2, PT, R4, 0x8, P0 ;  /* 0x000000080400780c */ /* 0x000fe40000744270 */
[----:B------:R-:W-:Y:S02]  /*3570*/  F2FP.TF32.F32.PACK_B R5, R5 ;  /* 0x00000005ff05723e */ /* 0x000fe400024050ff */
[----:B------:R-:W-:Y:S02]  /*3580*/  ISETP.GT.AND P0, PT, R3, 0x20, PT ;  /* 0x000000200300780c */ /* 0x000fe40003f04270 */
[----:B------:R-:W-:Y:S02]  /*3590*/  F2FP.TF32.F32.PACK_B R51, R51 ;  /* 0x00000033ff33723e */ /* 0x000fe400024050ff */
[----:B------:R-:W-:Y:S02]  /*35a0*/  F2FP.TF32.F32.PACK_B R53, R53 ;  /* 0x00000035ff35723e */ /* 0x000fe400024050ff */
[----:B------:R-:W-:Y:S01]  /*35b0*/  F2FP.TF32.F32.PACK_B R15, R15 ;  /* 0x0000000fff0f723e */ /* 0x000fe200024050ff */
[----:B0-----:R-:W-:-:S02]  /*35c0*/  @P3 IMAD.MOV.U32 R8, RZ, RZ, R16 ;  /* 0x000000ffff083224 */ /* 0x001fc400078e0010 */
[----:B------:R-:W-:Y:S01]  /*35d0*/  FMUL R11, R42, R0 ;  /* 0x000000002a0b7220 */ /* 0x000fe20000400000 */
[----:B------:R-:W-:-:S04]  /*35e0*/  @P3 IMAD.MOV.U32 R9, RZ, RZ, R17 ;  /* 0x000000ffff093224 */ /* 0x000fc800078e0011 */
[----:B------:R-:W-:Y:S01]  /*35f0*/  F2FP.TF32.F32.PACK_B R11, R11 ;  /* 0x0000000bff0b723e */ /* 0x000fe200024050ff */
[----:B------:R0:W-:Y:S01]  /*3600*/  @P3 STG.E desc[UR10][R8.64+0x44], R35 ;  /* 0x0000442308003986 */ /* 0x0001e2000c10190a */
[C---:B------:R-:W-:Y:S02]  /*3610*/  ISETP.GT.AND P3, PT, R4.reuse, 0x8, P1 ;  /* 0x000000080400780c */ /* 0x040fe40000f64270 */
[C---:B------:R-:W-:Y:S01]  /*3620*/  ISETP.GT.AND P1, PT, R3.reuse, 0x21, PT ;  /* 0x000000210300780c */ /* 0x040fe20003f24270 */
[----:B------:R1:W-:Y:S01]  /*3630*/  @P5 STG.E desc[UR10][R6.64+0x60], R5 ;  /* 0x0000600506005986 */ /* 0x0003e2000c10190a */
[C---:B------:R-:W-:Y:S02]  /*3640*/  ISETP.GT.AND P5, PT, R4.reuse, RZ, P0 ;  /* 0x000000ff0400720c */ /* 0x040fe400007a4270 */
[----:B------:R-:W-:Y:S01]  /*3650*/  ISETP.GT.AND P0, PT, R4, 0x8, P0 ;  /* 0x000000080400780c */ /* 0x000fe20000704270 */
[----:B------:R-:W-:Y:S01]  /*3660*/  @P4 STG.E desc[UR10][R6.64+0x64], R37 ;  /* 0x0000642506004986 */ /* 0x000fe2000c10190a */
[----:B------:R-:W-:Y:S01]  /*3670*/  ISETP.GT.AND P4, PT, R3, 0x29, PT ;  /* 0x000000290300780c */ /* 0x000fe20003f84270 */
[----:B0-----:R-:W-:-:S03]  /*3680*/  @P2 IMAD.MOV.U32 R8, RZ, RZ, R16 ;  /* 0x000000ffff082224 */ /* 0x001fc600078e0010 */
[C---:B------:R-:W-:Y:S01]  /*3690*/  ISETP.GT.AND P6, PT, R4.reuse, RZ, P4 ;  /* 0x000000ff0400720c */ /* 0x040fe200027c4270 */
[----:B------:R-:W-:Y:S01]  /*36a0*/  @P2 IMAD.MOV.U32 R9, RZ, RZ, R17 ;  /* 0x000000ffff092224 */ /* 0x000fe200078e0011 */
[----:B------:R-:W-:Y:S01]  /*36b0*/  ISETP.GT.AND P4, PT, R4, 0x8, P4 ;  /* 0x000000080400780c */ /* 0x000fe20002784270 */
[----:B-1----:R-:W-:-:S03]  /*36c0*/  FMUL R5, R40, R0 ;  /* 0x0000000028057220 */ /* 0x002fc60000400000 */
[----:B------:R0:W-:Y:S01]  /*36d0*/  @P2 STG.E desc[UR10][R8.64+0x60], R13 ;  /* 0x0000600d08002986 */ /* 0x0001e2000c10190a */
[C---:B------:R-:W-:Y:S02]  /*36e0*/  ISETP.GT.AND P2, PT, R4.reuse, RZ, P1 ;  /* 0x000000ff0400720c */ /* 0x040fe40000f44270 */
[----:B------:R-:W-:Y:S02]  /*36f0*/  F2FP.TF32.F32.PACK_B R5, R5 ;  /* 0x00000005ff05723e */ /* 0x000fe400024050ff */
[----:B------:R-:W-:Y:S02]  /*3700*/  ISETP.GT.AND P1, PT, R4, 0x8, P1 ;  /* 0x000000080400780c */ /* 0x000fe40000f24270 */
[----:B------:R-:W-:Y:S02]  /*3710*/  @P6 IMAD.MOV.U32 R2, RZ, RZ, R6 ;  /* 0x000000ffff026224 */ /* 0x000fe400078e0006 */
[----:B0-----:R-:W-:Y:S02]  /*3720*/  @P3 IMAD.MOV.U32 R8, RZ, RZ, R16 ;  /* 0x000000ffff083224 */ /* 0x001fe400078e0010 */
[----:B------:R-:W-:Y:S01]  /*3730*/  FMUL R13, R52, R0 ;  /* 0x00000000340d7220 */ /* 0x000fe20000400000 */
[----:B------:R-:W-:-:S04]  /*3740*/  @P3 IMAD.MOV.U32 R9, RZ, RZ, R17 ;  /* 0x000000ffff093224 */ /* 0x000fc800078e0011 */
[----:B------:R-:W-:Y:S01]  /*3750*/  F2FP.TF32.F32.PACK_B R13, R13 ;  /* 0x0000000dff0d723e */ /* 0x000fe200024050ff */
[----:B------:R0:W-:Y:S04]  /*3760*/  @P3 STG.E desc[UR10][R8.64+0x64], R39 ;  /* 0x0000642708003986 */ /* 0x0001e8000c10190a */
[----:B------:R1:W-:Y:S01]  /*3770*/  @P5 STG.E desc[UR10][R6.64+0x80], R5 ;  /* 0x0000800506005986 */ /* 0x0003e2000c10190a */
[----:B------:R-:W-:-:S03]  /*3780*/  ISETP.GT.AND P5, PT, R3, 0x28, PT ;  /* 0x000000280300780c */ /* 0x000fc60003fa4270 */
[----:B------:R-:W-:Y:S01]  /*3790*/  @P2 STG.E desc[UR10][R6.64+0x84], R41 ;  /* 0x0000842906002986 */ /* 0x000fe2000c10190a */
[C---:B------:R-:W-:Y:S02]  /*37a0*/  ISETP.GT.AND P3, PT, R4.reuse, RZ, P5 ;  /* 0x000000ff0400720c */ /* 0x040fe40002f64270 */
[----:B------:R-:W-:Y:S01]  /*37b0*/  ISETP.GT.AND P5, PT, R4, 0x8, P5 ;  /* 0x000000080400780c */ /* 0x000fe20002fa4270 */
[----:B0-----:R-:W-:Y:S01]  /*37c0*/  @P0 IMAD.MOV.U32 R8, RZ, RZ, R16 ;  /* 0x000000ffff080224 */ /* 0x001fe200078e0010 */
[----:B------:R-:W-:Y:S01]  /*37d0*/  ISETP.GT.AND P2, PT, R3, 0x31, PT ;  /* 0x000000310300780c */ /* 0x000fe20003f44270 */
[----:B------:R-:W-:Y:S02]  /*37e0*/  @P0 IMAD.MOV.U32 R9, RZ, RZ, R17 ;  /* 0x000000ffff090224 */ /* 0x000fe400078e0011 */
[----:B-1----:R-:W-:-:S03]  /*37f0*/  FMUL R5, R44, R0 ;  /* 0x000000002c057220 */ /* 0x002fc60000400000 */
[----:B------:R0:W-:Y:S01]  /*3800*/  @P0 STG.E desc[UR10][R8.64+0x80], R11 ;  /* 0x0000800b08000986 */ /* 0x0001e2000c10190a */
[----:B------:R-:W-:Y:S02]  /*3810*/  ISETP.GT.AND P0, PT, R3, 0x39, PT ;  /* 0x000000390300780c */ /* 0x000fe40003f04270 */
[----:B------:R-:W-:Y:S01]  /*3820*/  F2FP.TF32.F32.PACK_B R5, R5 ;  /* 0x00000005ff05723e */ /* 0x000fe200024050ff */
[----:B0-----:R-:W-:Y:S02]  /*3830*/  @P1 IMAD.MOV.U32 R8, RZ, RZ, R16 ;  /* 0x000000ffff081224 */ /* 0x001fe400078e0010 */
[----:B------:R-:W-:Y:S01]  /*3840*/  FMUL R11, R46, R0 ;  /* 0x000000002e0b7220 */ /* 0x000fe20000400000 */
[----:B------:R-:W-:-:S04]  /*3850*/  @P1 IMAD.MOV.U32 R9, RZ, RZ, R17 ;  /* 0x000000ffff091224 */ /* 0x000fc800078e0011 */
[----:B------:R-:W-:Y:S01]  /*3860*/  F2FP.TF32.F32.PACK_B R11, R11 ;  /* 0x0000000bff0b723e */ /* 0x000fe200024050ff */
[----:B------:R0:W-:Y:S01]  /*3870*/  @P1 STG.E desc[UR10][R8.64+0x84], R43 ;  /* 0x0000842b08001986 */ /* 0x0001e2000c10190a */
[----:B------:R-:W-:-:S03]  /*3880*/  ISETP.GT.AND P1, PT, R3, 0x38, PT ;  /* 0x000000380300780c */ /* 0x000fc60003f24270 */
[----:B------:R1:W-:Y:S01]  /*3890*/  @P3 STG.E desc[UR10][R6.64+0xa0], R5 ;  /* 0x0000a00506003986 */ /* 0x0003e2000c10190a */
[----:B------:R-:W-:Y:S01]  /*38a0*/  ISETP.GT.AND P3, PT, R3, 0x30, PT ;  /* 0x000000300300780c */ /* 0x000fe20003f64270 */
[----:B------:R-:W-:-:S05]  /*38b0*/  @P6 IMAD.MOV.U32 R3, RZ, RZ, R7 ;  /* 0x000000ffff036224 */ /* 0x000fca00078e0007 */
[----:B------:R2:W-:Y:S01]  /*38c0*/  @P6 STG.E desc[UR10][R2.64+0xa4], R45 ;  /* 0x0000a42d02006986 */ /* 0x0005e2000c10190a */
[----:B------:R-:W-:Y:S01]  /*38d0*/  ISETP.GT.AND P6, PT, R4, RZ, P3 ;  /* 0x000000ff0400720c */ /* 0x000fe20001fc4270 */
[-C--:B0-----:R-:W-:Y:S01]  /*38e0*/  FMUL R9, R50, R0.reuse ;  /* 0x0000000032097220 */ /* 0x081fe20000400000 */
[----:B------:R-:W-:Y:S01]  /*38f0*/  ISETP.GT.AND P3, PT, R4, 0x8, P3 ;  /* 0x000000080400780c */ /* 0x000fe20001f64270 */
[-C--:B-1----:R-:W-:Y:S01]  /*3900*/  FMUL R5, R48, R0.reuse ;  /* 0x0000000030057220 */ /* 0x082fe20000400000 */
[----:B------:R-:W-:Y:S02]  /*3910*/  FMUL R0, R55, R0 ;  /* 0x0000000037007220 */ /* 0x000fe40000400000 */
[----:B------:R-:W-:Y:S02]  /*3920*/  F2FP.TF32.F32.PACK_B R9, R9 ;  /* 0x00000009ff09723e */ /* 0x000fe400024050ff */
[----:B------:R-:W-:Y:S01]  /*3930*/  F2FP.TF32.F32.PACK_B R5, R5 ;  /* 0x00000005ff05723e */ /* 0x000fe200024050ff */
[----:B--2---:R-:W-:-:S02]  /*3940*/  @P5 IMAD.MOV.U32 R2, RZ, RZ, R16 ;  /* 0x000000ffff025224 */ /* 0x004fc400078e0010 */
[----:B------:R-:W-:-:S05]  /*3950*/  @P5 IMAD.MOV.U32 R3, RZ, RZ, R17 ;  /* 0x000000ffff035224 */ /* 0x000fca00078e0011 */
[----:B------:R0:W-:Y:S01]  /*3960*/  @P5 STG.E desc[UR10][R2.64+0xa0], R11 ;  /* 0x0000a00b02005986 */ /* 0x0001e2000c10190a */
[C---:B------:R-:W-:Y:S02]  /*3970*/  ISETP.GT.AND P5, PT, R4.reuse, RZ, P2 ;  /* 0x000000ff0400720c */ /* 0x040fe400017a4270 */
[----:B------:R-:W-:Y:S01]  /*3980*/  ISETP.GT.AND P2, PT, R4, 0x8, P2 ;  /* 0x000000080400780c */ /* 0x000fe20001744270 */
[----:B0-----:R-:W-:Y:S02]  /*3990*/  @P4 IMAD.MOV.U32 R2, RZ, RZ, R16 ;  /* 0x000000ffff024224 */ /* 0x001fe400078e0010 */
        /* <DEDUP_REMOVED lines=11> */
[----:B------:R0:W-:Y:S02]  /*3a50*/  @P5 STG.E desc[UR10][R2.64+0xc4], R49 ;  /* 0x0000c43102005986 */ /* 0x0001e4000c10190a */
        /* <DEDUP_REMOVED lines=8> */
[----:B------:R0:W-:Y:S04]  /*3ae0*/  @P4 STG.E desc[UR10][R2.64+0xe0], R13 ;  /* 0x0000e00d02004986 */ /* 0x0001e8000c10190a */
[----:B------:R1:W-:Y:S01]  /*3af0*/  @P6 STG.E desc[UR10][R6.64+0xe4], R53 ;  /* 0x0000e43506006986 */ /* 0x0003e2000c10190a */
[----:B0-----:R-:W-:Y:S02]  /*3b00*/  @P1 IMAD.MOV.U32 R2, RZ, RZ, R16 ;  /* 0x000000ffff021224 */ /* 0x001fe400078e0010 */
[----:B------:R-:W-:-:S05]  /*3b10*/  @P1 IMAD.MOV.U32 R3, RZ, RZ, R17 ;  /* 0x000000ffff031224 */ /* 0x000fca00078e0011 */
[----:B------:R1:W-:Y:S01]  /*3b20*/  @P1 STG.E desc[UR10][R2.64+0xe0], R15 ;  /* 0x0000e00f02001986 */ /* 0x0003e2000c10190a */
[----:B------:R-:W-:Y:S05]  /*3b30*/  @!P0 EXIT ;  /* 0x000000000000894d */ /* 0x000fea0003800000 */
[----:B-1----:R-:W-:-:S05]  /*3b40*/  F2FP.TF32.F32.PACK_B R3, R0 ;  /* 0x00000000ff03723e */ /* 0x002fca00024050ff */
[----:B------:R-:W-:Y:S01]  /*3b50*/  STG.E desc[UR10][R16.64+0xe4], R3 ;  /* 0x0000e40310007986 */ /* 0x000fe2000c10190a */
[----:B------:R-:W-:Y:S05]  /*3b60*/  EXIT ;  /* 0x000000000000794d */ /* 0x000fea0003800000 */
.L_x_9:
[----:B------:R-:W-:-:S13]  /*3b70*/  ISETP.NE.AND P0, PT, R6, RZ, PT ;  /* 0x000000ff0600720c */ /* 0x000fda0003f05270 */
[----:B------:R-:W-:Y:S05]  /*3b80*/  @P0 EXIT ;  /* 0x000000000000094d */ /* 0x000fea0003800000 */
[----:B------:R-:W-:Y:S01]  /*3b90*/  ELECT P0, URZ, PT ;  /* 0x00000000003f782f */ /* 0x000fe20003800000 */
[----:B------:R-:W-:-:S12]  /*3ba0*/  BSSY B0, `(.L_x_82) ;  /* 0x0000271000007945 */ /* 0x000fd80003800000 */
[----:B------:R-:W-:Y:S05]  /*3bb0*/  @!P0 BRA `(.L_x_83) ;  /* 0x0000002400bc8947 */ /* 0x000fea0003800000 */
[----:B------:R-:W-:Y:S02]  /*3bc0*/  ISETP.GE.AND P0, PT, R4, 0x1, PT ;  /* 0x000000010400780c */ /* 0x000fe40003f06270 */
[----:B------:R-:W-:-:S04]  /*3bd0*/  SHF.R.S32.HI R7, RZ, 0x1f, R8 ;  /* 0x0000001fff077819 */ /* 0x000fc80000011408 */
[----:B------:R-:W-:-:S07]  /*3be0*/  LEA.HI R7, R7, R8, RZ, 0x7 ;  /* 0x0000000807077211 */ /* 0x000fce00078f38ff */
[----:B------:R-:W-:Y:S05]  /*3bf0*/  @!P0 BRA `(.L_x_83) ;  /* 0x0000002400ac8947 */ /* 0x000fea0003800000 */
[----:B------:R-:W-:Y:S01]  /*3c00*/  LOP3.LUT R7, R7, 0xffffff80, RZ, 0xc0, !PT ;  /* 0xffffff8007077812 */ /* 0x000fe200078ec0ff */
[----:B------:R-:W-:Y:S01]  /*3c10*/  IMAD R12, R12, R13, RZ ;  /* 0x0000000d0c0c7224 */ /* 0x000fe200078e02ff */
[C---:B------:R-:W-:Y:S01]  /*3c20*/  LOP3.LUT P0, RZ, R8.reuse, 0x1f, RZ, 0xc0, !PT ;  /* 0x0000001f08ff7812 */ /* 0x040fe2000780c0ff */
[----:B-----5:R-:W-:Y:S01]  /*3c30*/  IMAD.SHL.U32 R0, R9, 0x40, RZ ;  /* 0x0000004009007824 */ /* 0x020fe200078e00ff */
[----:B------:R-:W-:Y:S01]  /*3c40*/  LOP3.LUT R16, R3, 0x2, RZ, 0xfc, !PT ;  /* 0x0000000203107812 */ /* 0x000fe200078efcff */
[----:B------:R-:W-:Y:S01]  /*3c50*/  IMAD.IADD R7, R8, 0x1, -R7 ;  /* 0x0000000108077824 */ /* 0x000fe200078e0a07 */
[----:B------:R-:W-:Y:S01]  /*3c60*/  CS2R R14, SRZ ;  /* 0x00000000000e7805 */ /* 0x000fe2000001ff00 */
[----:B---3--:R-:W-:Y:S02]  /*3c70*/  IMAD.SHL.U32 R2, R10, 0x40, RZ ;  /* 0x000000400a027824 */ /* 0x008fe400078e00ff */
[----:B------:R-:W-:Y:S01]  /*3c80*/  IMAD.MOV.U32 R13, RZ, RZ, RZ ;  /* 0x000000ffff0d7224 */ /* 0x000fe200078e00ff */
[C---:B------:R-:W-:Y:S01]  /*3c90*/  ISETP.NE.AND P1, PT, R7.reuse, RZ, PT ;  /* 0x000000ff0700720c */ /* 0x040fe20003f25270 */
[----:B------:R-:W-:Y:S01]  /*3ca0*/  IMAD.MOV.U32 R11, RZ, RZ, 0x1 ;  /* 0x00000001ff0b7424 */ /* 0x000fe200078e00ff */
[----:B------:R-:W-:Y:S01]  /*3cb0*/  ISETP.NE.OR P0, PT, R7, RZ, !P0 ;  /* 0x000000ff0700720c */ /* 0x000fe20004705670 */
[----:B------:R-:W-:-:S02]  /*3cc0*/  IMAD.MOV.U32 R10, RZ, RZ, RZ ;  /* 0x000000ffff0a7224 */ /* 0x000fc400078e00ff */
[----:B------:R-:W-:Y:S02]  /*3cd0*/  IMAD R12, R5, R12, 0x1 ;  /* 0x00000001050c7424 */ /* 0x000fe400078e020c */
[C---:B------:R-:W-:Y:S02]  /*3ce0*/  VIADD R18, R0.reuse, 0x8 ;  /* 0x0000000800127836 */ /* 0x040fe40000000000 */
[C---:B------:R-:W-:Y:S02]  /*3cf0*/  VIADD R19, R0.reuse, 0x10 ;  /* 0x0000001000137836 */ /* 0x040fe40000000000 */
[C---:B------:R-:W-:Y:S02]  /*3d00*/  VIADD R20, R0.reuse, 0x18 ;  /* 0x0000001800147836 */ /* 0x040fe40000000000 */
[C---:B------:R-:W-:Y:S02]  /*3d10*/  VIADD R21, R0.reuse, 0x20 ;  /* 0x0000002000157836 */ /* 0x040fe40000000000 */
[----:B------:R-:W-:-:S02]  /*3d20*/  VIADD R22, R0, 0x28 ;  /* 0x0000002800167836 */ /* 0x000fc40000000000 */
[C---:B------:R-:W-:Y:S02]  /*3d30*/  VIADD R23, R0.reuse, 0x30 ;  /* 0x0000003000177836 */ /* 0x040fe40000000000 */
[----:B------:R-:W-:Y:S02]  /*3d40*/  VIADD R24, R0, 0x38 ;  /* 0x0000003800187836 */ /* 0x000fe40000000000 */
[C---:B------:R-:W-:Y:S02]  /*3d50*/  VIADD R25, R2.reuse, 0x8 ;  /* 0x0000000802197836 */ /* 0x040fe40000000000 */
[C---:B------:R-:W-:Y:S02]  /*3d60*/  VIADD R26, R2.reuse, 0x10 ;  /* 0x00000010021a7836 */ /* 0x040fe40000000000 */
[C---:B------:R-:W-:Y:S02]  /*3d70*/  VIADD R27, R2.reuse, 0x18 ;  /* 0x00000018021b7836 */ /* 0x040fe40000000000 */
[----:B------:R-:W-:-:S02]  /*3d80*/  VIADD R28, R2, 0x20 ;  /* 0x00000020021c7836 */ /* 0x000fc40000000000 */
[C---:B------:R-:W-:Y:S02]  /*3d90*/  VIADD R29, R2.reuse, 0x28 ;  /* 0x00000028021d7836 */ /* 0x040fe40000000000 */
[C---:B------:R-:W-:Y:S02]  /*3da0*/  VIADD R30, R2.reuse, 0x30 ;  /* 0x00000030021e7836 */ /* 0x040fe40000000000 */
[----:B------:R-:W-:-:S07]  /*3db0*/  VIADD R17, R2, 0x38 ;  /* 0x0000003802117836 */ /* 0x000fce0000000000 */
.L_x_87:
[----:B------:R-:W0:Y:S01]  /*3dc0*/  S2R R7, SR_CgaCtaId ;  /* 0x0000000000077919 */ /* 0x000e220000008800 */
[----:B------:R-:W-:-:S04]  /*3dd0*/  MOV R6, 0x400 ;  /* 0x0000040000067802 */ /* 0x000fc80000000f00 */
[----:B0-----:R-:W-:Y:S02]  /*3de0*/  LEA R8, R7, R6, 0x18 ;  /* 0x0000000607087211 */ /* 0x001fe400078ec0ff */
[----:B------:R-:W-:-:S03]  /*3df0*/  SHF.L.U32 R6, R11, 0x1f, RZ ;  /* 0x0000001f0b067819 */ /* 0x000fc600000006ff */
[----:B------:R-:W-:-:S07]  /*3e00*/  IMAD R7, R13, 0x8, R8 ;  /* 0x000000080d077824 */ /* 0x000fce00078e0208 */
.L_x_84:
[----:B0-----:R0:W1:Y:S02]  /*3e10*/  SYNCS.PHASECHK.TRANS64.TRYWAIT P2, [R7+URZ+0x38038], R6 ;  /* 0x03803806070075a7 */ /* 0x001064000804017f */
[----:B-1----:R-:W-:Y:S05]  /*3e20*/  @!P2 NANOSLEEP.SYNCS 0x989680 ;  /* 0x009896800000a95d */ /* 0x002fea0003900000 */
[----:B------:R-:W1:Y:S02]  /*3e30*/  @!P2 SYNCS.PHASECHK.TRANS64 P2, [R7+URZ+0x38038], R6 ;  /* 0x038038060700a5a7 */ /* 0x000e64000804007f */
[----:B-1----:R-:W-:Y:S05]  /*3e40*/  @!P2 BRA `(.L_x_84) ;  /* 0xfffffffc00f0a947 */ /* 0x002fea000383ffff */
[----:B0-----:R-:W0:Y:S02]  /*3e50*/  @!P1 LDC R6, c[0x0][0x500] ;  /* 0x00014000ff069b82 */ /* 0x001e240000000800 */
[----:B0-----:R0:W-:Y:S02]  /*3e60*/  @!P1 SYNCS.ARRIVE.TRANS64 RZ, [R7+URZ+0x38000], R6 ;  /* 0x0380000607ff99a7 */ /* 0x0011e4000800003f */
[----:B0-----:R-:W-:-:S04]  /*3e70*/  PRMT R6, R16, 0x9910, RZ ;  /* 0x0000991010067816 */ /* 0x001fc800000000ff */
[----:B------:R-:W-:-:S13]  /*3e80*/  ISETP.NE.AND P2, PT, R6, 0x2, PT ;  /* 0x000000020600780c */ /* 0x000fda0003f45270 */
[----:B------:R-:W-:Y:S05]  /*3e90*/  @P2 BRA `(.L_x_85) ;  /* 0x0000000000042947 */ /* 0x000fea0003800000 */
[----:B------:R-:W-:Y:S01]  /*3ea0*/  BPT.TRAP 0x1 ;  /* 0x000000040000795c */ /* 0x000fe20000300000 */
.L_x_85:
[----:B------:R-:W-:Y:S05]  /*3eb0*/  @P0 BRA `(.L_x_86) ;  /* 0x0000000000040947 */ /* 0x000fea0003800000 */
[----:B------:R-:W-:Y:S01]  /*3ec0*/  BPT.TRAP 0x1 ;  /* 0x000000040000795c */ /* 0x000fe20000300000 */
.L_x_86:
[----:B------:R-:W-:Y:S01]  /*3ed0*/  R2UR UR11, R8 ;  /* 0x00000000080b72ca */ /* 0x000fe200000e0000 */
[----:B------:R-:W-:Y:S01]  /*3ee0*/  ULDC UR22, c[0x0][0x380] ;  /* 0x0000e00000167ab9 */ /* 0x000fe20000000800 */
[----:B------:R-:W-:Y:S01]  /*3ef0*/  R2UR UR9, R7 ;  /* 0x00000000070972ca */ /* 0x000fe200000e0000 */
[----:B------:R-:W0:Y:S01]  /*3f00*/  LDC.64 R8, c[0x0][0x3d8] ;  /* 0x0000f600ff087b82 */ /* 0x000e220000000a00 */
[----:B------:R-:W-:Y:S01]  /*3f10*/  R2UR UR39, R18 ;  /* 0x00000000122772ca */ /* 0x000fe200000e0000 */
[----:B------:R-:W-:Y:S01]  /*3f20*/  UISETP.NE.AND UP0, UPT, UR22, 0x1, UPT ;  /* 0x000000011600788c */ /* 0x000fe2000bf05270 */
[----:B------:R-:W-:Y:S01]  /*3f30*/  R2UR UR38, R19 ;  /* 0x00000000132672ca */ /* 0x000fe200000e0000 */
[----:B------:R-:W-:Y:S01]  /*3f40*/  ULDC UR23, c[0x0][0x38c] ;  /* 0x0000e30000177ab9 */ /* 0x000fe20000000800 */
[----:B------:R-:W-:Y:S01]  /*3f50*/  R2UR UR31, R0 ;  /* 0x00000000001f72ca */ /* 0x000fe200000e0000 */
[----:B------:R-:W-:Y:S01]  /*3f60*/  UISETP.NE.AND UP1, UPT, UR23, 0x1, UPT ;  /* 0x000000011700788c */ /* 0x000fe2000bf25270 */
[----:B------:R-:W-:Y:S01]  /*3f70*/  R2UR UR8, R13 ;  /* 0x000000000d0872ca */ /* 0x000fe200000e0000 */
[----:B------:R-:W0:Y:S01]  /*3f80*/  LDC.64 R6, c[0x0][0x3b8] ;  /* 0x0000ee00ff067b82 */ /* 0x000e220000000a00 */
[----:B------:R-:W-:Y:S01]  /*3f90*/  R2UR UR42, R18 ;  /* 0x00000000122a72ca */ /* 0x000fe200000e0000 */
[----:B------:R-:W-:Y:S01]  /*3fa0*/  ULDC.64 UR18, c[0x0][0x198] ;  /* 0x0000660000127ab9 */ /* 0x000fe20000000a00 */
[----:B------:R-:W-:Y:S01]  /*3fb0*/  R2UR UR30, R19 ;  /* 0x00000000131e72ca */ /* 0x000fe200000e0000 */
[----:B------:R-:W-:Y:S01]  /*3fc0*/  UIADD3 UR14, UP2, UR18, 0xf0, URZ ;  /* 0x000000f0120e7890 */ /* 0x000fe2000ff5e03f */
[----:B------:R-:W-:Y:S01]  /*3fd0*/  R2UR UR43, R0 ;  /* 0x00000000002b72ca */ /* 0x000fe200000e0000 */
[----:B------:R-:W-:Y:S01]  /*3fe0*/  @UP0 ULDC UR34, c[0x0][0x384] ;  /* 0x0000e10000220ab9 */ /* 0x000fe20000000800 */
[----:B------:R-:W-:Y:S01]  /*3ff0*/  @UP0 ULDC UR36, c[0x0][0x384] ;  /* 0x0000e10000240ab9 */ /* 0x000fe20000000800 */
[----:B------:R-:W-:Y:S01]  /*4000*/  UIMAD.WIDE.U32 UR34, UR39, UR34, URZ ;  /* 0x00000022272272a5 */ /* 0x000fe2000f8e003f */
[----:B------:R-:W-:Y:S01]  /*4010*/  R2UR UR10, R14 ;  /* 0x000000000e0a72ca */ /* 0x000fe200000e0000 */
[----:B------:R-:W-:Y:S01]  /*4020*/  @UP0 ULDC UR28, c[0x0][0x384] ;  /* 0x0000e100001c0ab9 */ /* 0x000fe20000000800 */
[----:B------:R-:W-:Y:S01]  /*4030*/  UIMAD.WIDE.U32 UR36, UR38, UR36, URZ ;  /* 0x00000024262472a5 */ /* 0x000fe2000f8e003f */
[----:B------:R-:W-:Y:S01]  /*4040*/  R2UR UR51, R20 ;  /* 0x00000000143372ca */ /* 0x000fe200000e0000 */
[----:B------:R-:W-:Y:S01]  /*4050*/  @UP0 ULDC UR13, c[0x0][0x388] ;  /* 0x0000e200000d0ab9 */ /* 0x000fe20000000800 */
[----:B------:R-:W-:Y:S01]  /*4060*/  UMOV UR17, UR39 ;  /* 0x0000002700117c82 */ /* 0x000fe20008000000 */
[----:B------:R-:W-:Y:S01]  /*4070*/  @UP0 ULDC UR21, c[0x0][0x388] ;  /* 0x0000e20000150ab9 */ /* 0x000fe20000000800 */
[----:B------:R-:W-:Y:S01]  /*4080*/  UIMAD.WIDE.U32 UR28, UR31, UR28, URZ ;  /* 0x0000001c1f1c72a5 */ /* 0x000fe2000f8e003f */
[----:B------:R-:W-:Y:S01]  /*4090*/  R2UR UR52, R21 ;  /* 0x00000000153472ca */ /* 0x000fe200000e0000 */
[----:B------:R-:W-:Y:S01]  /*40a0*/  UMOV UR12, UR38 ;  /* 0x00000026000c7c82 */ /* 0x000fe20008000000 */
[----:B------:R-:W-:Y:S01]  /*40b0*/  ULEA UR8, UR8, UR11, 0xe ;  /* 0x0000000b08087291 */ /* 0x000fe2000f8e703f */
[----:B------:R-:W-:Y:S01]  /*40c0*/  R2UR UR54, R22 ;  /* 0x00000000163672ca */ /* 0x000fe200000e0000 */
[----:B------:R-:W-:Y:S01]  /*40d0*/  @UP0 USHF.R.U32.HI UR17, URZ, UR13, UR35 ;  /* 0x0000000d3f110299 */ /* 0x000fe20008011623 */
[----:B------:R-:W-:Y:S01]  /*40e0*/  R2UR UR55, R23 ;  /* 0x00000000173772ca */ /* 0x000fe200000e0000 */
[----:B------:R-:W-:Y:S01]  /*40f0*/  @UP0 ULDC UR11, c[0x0][0x388] ;  /* 0x0000e200000b0ab9 */ /* 0x000fe20000000800 */
[----:B------:R-:W-:Y:S01]  /*4100*/  @UP0 USHF.R.U32.HI UR12, URZ, UR21, UR37 ;  /* 0x000000153f0c0299 */ /* 0x000fe20008011625 */
[----:B0-----:R-:W-:Y:S01]  /*4110*/  IMAD R6, R15, R6, R8 ;  /* 0x000000060f067224 */ /* 0x001fe200078e0208 */
[----:B------:R-:W-:Y:S01]  /*4120*/  UMOV UR20, UR31 ;  /* 0x0000001f00147c82 */ /* 0x000fe20008000000 */
[----:B------:R-:W-:Y:S01]  /*4130*/  IMAD R7, R10, R7, R9 ;  /* 0x000000070a077224 */ /* 0x000fe200078e0209 */
[----:B------:R-:W-:Y:S01]  /*4140*/  @UP1 ULDC.64 UR26, c[0x0][0x390] ;  /* 0x0000e400001a1ab9 */ /* 0x000fe20000000a00 */
[----:B------:R-:W-:Y:S01]  /*4150*/  @UP0 USHF.R.U32.HI UR20, URZ, UR11, UR29 ;  /* 0x0000000b3f140299 */ /* 0x000fe2000801161d */
[----:B------:R-:W-:Y:S01]  /*4160*/  R2UR UR56, R21 ;  /* 0x00000000153872ca */ /* 0x000fe200000e0000 */
[----:B------:R-:W-:Y:S01]  /*4170*/  UIADD3.X UR15, URZ, UR19, URZ, UP2, !UPT ;  /* 0x000000133f0f7290 */ /* 0x000fe200097fe43f */
[----:B------:R-:W-:Y:S01]  /*4180*/  PRMT R6, R6, 0x40, R7 ;  /* 0x0000004006067816 */ /* 0x000fe20000000007 */
[----:B------:R-:W-:Y:S01]  /*4190*/  UIMAD.WIDE.U32 UR36, UR17, UR26, URZ ;  /* 0x0000001a112472a5 */ /* 0x000fe2000f8e003f */
[----:B------:R-:W-:Y:S01]  /*41a0*/  R2UR UR53, R22 ;  /* 0x00000000163572ca */ /* 0x000fe200000e0000 */
[----:B------:R-:W-:Y:S01]  /*41b0*/  UIADD3 UR25, -UR17, URZ, URZ ;  /* 0x0000003f11197290 */ /* 0x000fe2000fffe13f */
[----:B------:R-:W-:Y:S01]  /*41c0*/  R2UR UR60, R23 ;  /* 0x00000000173c72ca */ /* 0x000fe200000e0000 */
[----:B------:R-:W-:Y:S01]  /*41d0*/  @UP1 ULDC.64 UR32, c[0x0][0x390] ;  /* 0x0000e40000201ab9 */ /* 0x000fe20000000a00 */
[----:B------:R-:W-:Y:S01]  /*41e0*/  @UP1 ULDC.64 UR18, c[0x0][0x390] ;  /* 0x0000e40000121ab9 */ /* 0x000fe20000000a00 */
[----:B------:R-:W-:Y:S01]  /*41f0*/  UIADD3 UR26, -UR12, URZ, URZ ;  /* 0x0000003f0c1a7290 */ /* 0x000fe2000fffe13f */
[----:B------:R-:W-:Y:S01]  /*4200*/  R2UR UR58, R24 ;  /* 0x00000000183a72ca */ /* 0x000fe200000e0000 */
[----:B------:R-:W-:Y:S01]  /*4210*/  UIMAD.WIDE.U32 UR40, UR20, UR32, URZ ;  /* 0x00000020142872a5 */ /* 0x000fe2000f8e003f */
[----:B------:R-:W-:Y:S01]  /*4220*/  VIADD R12, R12, 0xffffffff ;  /* 0xffffffff0c0c7836 */ /* 0x000fe20000000000 */
[----:B------:R-:W-:Y:S01]  /*4230*/  UIMAD.WIDE.U32 UR34, UR12, UR18, URZ ;  /* 0x000000120c2272a5 */ /* 0x000fe2000f8e003f */
[----:B------:R-:W-:Y:S01]  /*4240*/  VIADD R13, R13, 0x1 ;  /* 0x000000010d0d7836 */ /* 0x000fe20000000000 */
[----:B------:R-:W-:-:S02]  /*4250*/  UIMAD UR18, UR22, UR25, UR42 ;  /* 0x00000019161272a4 */ /* 0x000fc4000f8e022a */
[----:B------:R-:W-:Y:S01]  /*4260*/  UIMAD UR25, UR22, UR26, UR30 ;  /* 0x0000001a161972a4 */ /* 0x000fe2000f8e021e */
[----:B------:R-:W-:Y:S01]  /*4270*/  R2UR UR30, R6 ;  /* 0x00000000061e72ca */ /* 0x000fe200000e0000 */
[----:B------:R-:W-:Y:S01]  /*4280*/  UMOV UR13, UR20 ;  /* 0x00000014000d7c82 */ /* 0x000fe20008000000 */
[----:B------:R-:W-:Y:S01]  /*4290*/  UMOV UR29, UR17 ;  /* 0x00000011001d7c82 */ /* 0x000fe20008000000 */
[----:B------:R-:W-:Y:S01]  /*42a0*/  @UP1 USHF.R.U32.HI UR13, URZ, UR33, UR41 ;  /* 0x000000213f0d1299 */ /* 0x000fe20008011629 */
[----:B------:R-:W-:Y:S01]  /*42b0*/  ISETP.GT.AND P5, PT, R12, 0x1, PT ;  /* 0x000000010c00780c */ /* 0x000fe20003fa4270 */
[----:B------:R-:W-:Y:S01]  /*42c0*/  ULDC.64 UR6, c[0x0][0x3b0] ;  /* 0x0000ec0000067ab9 */ /* 0x000fe20000000a00 */
[----:B------:R-:W-:Y:S01]  /*42d0*/  ULDC.64 UR4, c[0x0][0x3d0] ;  /* 0x0000f40000047ab9 */ /* 0x000fe20000000a00 */
[----:B------:R-:W-:Y:S01]  /*42e0*/  UMOV UR21, UR12 ;  /* 0x0000000c00157c82 */ /* 0x000fe20008000000 */
[----:B------:R-:W-:Y:S01]  /*42f0*/  @UP1 USHF.R.U32.HI UR29, URZ, UR27, UR37 ;  /* 0x0000001b3f1d1299 */ /* 0x000fe20008011625 */
[----:B------:R-:W-:Y:S01]  /*4300*/  ISETP.NE.AND P4, PT, R13, 0x7, PT ;  /* 0x000000070d00780c */ /* 0x000fe20003f85270 */
[----:B------:R-:W-:-:S02]  /*4310*/  @UP1 USHF.R.U32.HI UR21, URZ, UR19, UR35 ;  /* 0x000000133f151299 */ /* 0x000fc40008011623 */
[----:B------:R-:W-:Y:S01]  /*4320*/  UIMAD UR27, UR18, UR6, UR4 ;  /* 0x00000006121b72a4 */ /* 0x000fe2000f8e0204 */
[----:B------:R-:W-:Y:S01]  /*4330*/  SEL R13, R13, RZ, P4 ;  /* 0x000000ff0d0d7207 */ /* 0x000fe20002000000 */
[----:B------:R-:W-:Y:S02]  /*4340*/  UIADD3 UR11, -UR20, URZ, URZ ;  /* 0x0000003f140b7290 */ /* 0x000fe4000fffe13f */
[----:B------:R-:W-:Y:S02]  /*4350*/  UIADD3 UR18, -UR13, URZ, URZ ;  /* 0x0000003f0d127290 */ /* 0x000fe4000fffe13f */
[----:B------:R-:W-:Y:S02]  /*4360*/  UIMAD UR19, UR25, UR6, UR4 ;  /* 0x00000006191372a4 */ /* 0x000fe4000f8e0204 */
[----:B------:R-:W-:Y:S02]  /*4370*/  UIADD3 UR28, -UR29, URZ, URZ ;  /* 0x0000003f1d1c7290 */ /* 0x000fe4000fffe13f */
[----:B------:R-:W-:-:S02]  /*4380*/  UIADD3 UR25, -UR21, URZ, URZ ;  /* 0x0000003f15197290 */ /* 0x000fc4000fffe13f */
[----:B------:R-:W-:Y:S01]  /*4390*/  UIMAD UR11, UR22, UR11, UR43 ;  /* 0x0000000b160b72a4 */ /* 0x000fe2000f8e022b */
[----:B------:R-:W-:Y:S01]  /*43a0*/  R2UR UR43, R20 ;  /* 0x00000000142b72ca */ /* 0x000fe200000e0000 */
[----:B------:R-:W-:Y:S02]  /*43b0*/  UIMAD UR18, UR23, UR18, UR20 ;  /* 0x00000012171272a4 */ /* 0x000fe4000f8e0214 */
[----:B------:R-:W-:Y:S02]  /*43c0*/  UIMAD UR28, UR23, UR28, UR17 ;  /* 0x0000001c171c72a4 */ /* 0x000fe4000f8e0211 */
[----:B------:R-:W-:Y:S02]  /*43d0*/  UIMAD UR20, UR23, UR25, UR12 ;  /* 0x00000019171472a4 */ /* 0x000fe4000f8e020c */
[----:B------:R-:W-:Y:S02]  /*43e0*/  UIADD3 UR9, UR9, 0x38000, URZ ;  /* 0x0003800009097890 */ /* 0x000fe4000fffe03f */
[----:B------:R-:W-:-:S02]  /*43f0*/  USHF.L.U32 UR10, UR10, 0x6, URZ ;  /* 0x000000060a0a7899 */ /* 0x000fc4000800063f */
[----:B------:R-:W-:Y:S02]  /*4400*/  UIMAD UR11, UR11, UR6, UR4 ;  /* 0x000000060b0b72a4 */ /* 0x000fe4000f8e0204 */
[----:B------:R-:W-:Y:S02]  /*4410*/  UIMAD UR12, UR18, UR7, UR5 ;  /* 0x00000007120c72a4 */ /* 0x000fe4000f8e0205 */
[----:B------:R-:W-:Y:S02]  /*4420*/  UPRMT UR30, UR30, 0x5410, URZ ;  /* 0x000054101e1e7896 */ /* 0x000fe4000800003f */
[----:B------:R-:W-:Y:S02]  /*4430*/  UIADD3 UR24, UR8, 0x800, URZ ;  /* 0x0000080008187890 */ /* 0x000fe4000fffe03f */
[----:B------:R-:W-:Y:S02]  /*4440*/  UIMAD UR28, UR28, UR7, UR5 ;  /* 0x000000071c1c72a4 */ /* 0x000fe4000f8e0205 */
[----:B------:R-:W-:-:S02]  /*4450*/  UIADD3 UR16, UR8, 0x1000, URZ ;  /* 0x0000100008107890 */ /* 0x000fc4000fffe03f */
[----:B------:R-:W-:Y:S01]  /*4460*/  UIMAD UR20, UR20, UR7, UR5 ;  /* 0x00000007141472a4 */ /* 0x000fe2000f8e0205 */
[----:B------:R0:W-:Y:S01]  /*4470*/  UTMALDG.4D.IM2COL [UR8], [UR14], UR30 ;  /* 0x000000080e0073b4 */ /* 0x0001e2000805801e */
[----:B------:R-:W-:Y:S01]  /*4480*/  UMOV UR25, UR9 ;  /* 0x0000000900197c82 */ /* 0x000fe20008000000 */
[----:B------:R-:W-:Y:S01]  /*4490*/  UMOV UR26, UR10 ;  /* 0x0000000a001a7c82 */ /* 0x000fe20008000000 */
[----:B------:R-:W-:Y:S01]  /*44a0*/  UMOV UR17, UR9 ;  /* 0x0000000900117c82 */ /* 0x000fe20008000000 */
[----:B------:R-:W-:Y:S01]  /*44b0*/  UMOV UR18, UR10 ;  /* 0x0000000a00127c82 */ /* 0x000fe20008000000 */
[----:B------:R-:W-:Y:S01]  /*44c0*/  @UP0 ULDC UR33, c[0x0][0x388] ;  /* 0x0000e20000210ab9 */ /* 0x000fe20000000800 */
[----:B------:R-:W-:Y:S01]  /*44d0*/  @UP0 ULDC UR34, c[0x0][0x384] ;  /* 0x0000e10000220ab9 */ /* 0x000fe20000000800 */
[----:B------:R-:W-:Y:S01]  /*44e0*/  @UP0 ULDC UR37, c[0x0][0x388] ;  /* 0x0000e20000250ab9 */ /* 0x000fe20000000800 */
[----:B------:R1:W-:Y:S01]  /*44f0*/  UTMALDG.4D.IM2COL [UR24], [UR14], UR30 ;  /* 0x000000180e0073b4 */ /* 0x0003e2000805801e */
[----:B------:R-:W-:Y:S01]  /*4500*/  UMOV UR47, UR52 ;  /* 0x00000034002f7c82 */ /* 0x000fe20008000000 */
[----:B------:R-:W-:Y:S01]  /*4510*/  @UP0 ULDC UR36, c[0x0][0x384] ;  /* 0x0000e10000240ab9 */ /* 0x000fe20000000800 */
[----:B------:R-:W-:Y:S01]  /*4520*/  UMOV UR50, UR54 ;  /* 0x0000003600327c82 */ /* 0x000fe20008000000 */
[----:B------:R-:W-:Y:S01]  /*4530*/  @UP0 ULDC UR35, c[0x0][0x388] ;  /* 0x0000e20000230ab9 */ /* 0x000fe20000000800 */
[----:B------:R-:W-:Y:S01]  /*4540*/  @UP1 ULDC.64 UR48, c[0x0][0x390] ;  /* 0x0000e40000301ab9 */ /* 0x000fe20000000a00 */
[----:B------:R-:W-:Y:S01]  /*4550*/  UIADD3 UR40, UR8, 0x1800, URZ ;  /* 0x0000180008287890 */ /* 0x000fe2000fffe03f */
[----:B------:R2:W-:Y:S01]  /*4560*/  UTMALDG.4D.IM2COL [UR16], [UR14], UR30 ;  /* 0x000000100e0073b4 */ /* 0x0005e2000805801e */
[----:B------:R-:W-:Y:S01]  /*4570*/  UIADD3 UR32, UR8, 0x2000, URZ ;  /* 0x0000200008207890 */ /* 0x000fe2000fffe03f */
[----:B------:R-:W-:Y:S01]  /*4580*/  UMOV UR41, UR9 ;  /* 0x0000000900297c82 */ /* 0x000fe20008000000 */
[----:B------:R-:W-:Y:S01]  /*4590*/  UMOV UR42, UR10 ;  /* 0x0000000a002a7c82 */ /* 0x000fe20008000000 */
[----:B------:R-:W-:Y:S01]  /*45a0*/  UMOV UR46, UR58 ;  /* 0x0000003a002e7c82 */ /* 0x000fe20008000000 */
[----:B------:R-:W-:Y:S01]  /*45b0*/  @UP0 ULDC UR59, c[0x0][0x388] ;  /* 0x0000e200003b0ab9 */ /* 0x000fe20000000800 */
[----:B------:R-:W-:Y:S01]  /*45c0*/  UMOV UR57, UR9 ;  /* 0x0000000900397c82 */ /* 0x000fe20008000000 */
[----:B0-----:R-:W-:Y:S01]  /*45d0*/  UMOV UR11, UR55 ;  /* 0x00000037000b7c82 */ /* 0x001fe20008000000 */
[----:B------:R-:W-:Y:S01]  /*45e0*/  UMOV UR13, UR39 ;  /* 0x00000027000d7c82 */ /* 0x000fe20008000000 */
[----:B------:R-:W-:Y:S01]  /*45f0*/  UMOV UR12, UR38 ;  /* 0x00000026000c7c82 */ /* 0x000fe20008000000 */
[----:B-1----:R-:W-:Y:S01]  /*4600*/  @UP0 ULDC UR24, c[0x0][0x384] ;  /* 0x0000e10000180ab9 */ /* 0x002fe20000000800 */
[----:B------:R-:W-:Y:S01]  /*4610*/  UMOV UR27, UR51 ;  /* 0x00000033001b7c82 */ /* 0x000fe20008000000 */
[----:B------:R-:W-:Y:S01]  /*4620*/  UIMAD.WIDE.U32 UR24, UR52, UR24, URZ ;  /* 0x00000018341872a5 */ /* 0x000fe2000f8e003f */
[----:B------:R-:W-:Y:S01]  /*4630*/  @UP0 ULDC UR26, c[0x0][0x388] ;  /* 0x0000e200001a0ab9 */ /* 0x000fe20000000800 */
[----:B------:R-:W-:-:S02]  /*4640*/  @UP1 ULDC.64 UR28, c[0x0][0x390] ;  /* 0x0000e400001c1ab9 */ /* 0x000fc40000000a00 */
[----:B------:R-:W-:Y:S01]  /*4650*/  @UP0 USHF.R.U32.HI UR47, URZ, UR37, UR25 ;  /* 0x000000253f2f0299 */ /* 0x000fe20008011619 */
[----:B--2---:R-:W-:Y:S01]  /*4660*/  @UP0 ULDC UR20, c[0x0][0x384] ;  /* 0x0000e10000140ab9 */ /* 0x004fe20000000800 */
[----:B------:R-:W-:Y:S02]  /*4670*/  UIMAD.WIDE.U32 UR36, UR55, UR36, URZ ;  /* 0x00000024372472a5 */ /* 0x000fe4000f8e003f */
[----:B------:R-:W-:Y:S01]  /*4680*/  UIMAD.WIDE.U32 UR20, UR51, UR20, URZ ;  /* 0x00000014331472a5 */ /* 0x000fe2000f8e003f */
[----:B------:R-:W-:Y:S01]  /*4690*/  @UP1 ULDC.64 UR18, c[0x0][0x390] ;  /* 0x0000e40000121ab9 */ /* 0x000fe20000000a00 */
[----:B------:R-:W-:Y:S02]  /*46a0*/  @UP0 USHF.R.U32.HI UR11, URZ, UR35, UR37 ;  /* 0x000000233f0b0299 */ /* 0x000fe40008011625 */
[----:B------:R-:W-:Y:S02]  /*46b0*/  @UP0 USHF.R.U32.HI UR27, URZ, UR33, UR21 ;  /* 0x000000213f1b0299 */ /* 0x000fe40008011615 */
[----:B------:R-:W-:-:S02]  /*46c0*/  UIMAD.WIDE.U32 UR20, UR54, UR34, URZ ;  /* 0x00000022361472a5 */ /* 0x000fc4000f8e003f */
[----:B------:R-:W-:Y:S02]  /*46d0*/  UIMAD.WIDE.U32 UR36, UR47, UR28, URZ ;  /* 0x0000001c2f2472a5 */ /* 0x000fe4000f8e003f */
[----:B------:R-:W-:Y:S02]  /*46e0*/  @UP0 USHF.R.U32.HI UR50, URZ, UR26, UR21 ;  /* 0x0000001a3f320299 */ /* 0x000fe40008011615 */
[----:B------:R-:W-:Y:S01]  /*46f0*/  UIMAD.WIDE.U32 UR20, UR27, UR18, URZ ;  /* 0x000000121b1472a5 */ /* 0x000fe2000f8e003f */
[----:B------:R-:W-:Y:S01]  /*4700*/  @UP1 ULDC.64 UR16, c[0x0][0x390] ;  /* 0x0000e40000101ab9 */ /* 0x000fe20000000a00 */
[----:B------:R-:W-:Y:S02]  /*4710*/  UMOV UR45, UR27 ;  /* 0x0000001b002d7c82 */ /* 0x000fe40008000000 */
[----:B------:R-:W-:Y:S02]  /*4720*/  @UP1 USHF.R.U32.HI UR45, URZ, UR19, UR21 ;  /* 0x000000133f2d1299 */ /* 0x000fe40008011615 */
[----:B------:R-:W-:-:S02]  /*4730*/  UIMAD.WIDE.U32 UR20, UR11, UR16, URZ ;  /* 0x000000100b1472a5 */ /* 0x000fc4000f8e003f */
[----:B------:R-:W-:Y:S01]  /*4740*/  UIMAD.WIDE.U32 UR18, UR50, UR48, URZ ;  /* 0x00000030321272a5 */ /* 0x000fe2000f8e003f */
[----:B------:R-:W-:Y:S01]  /*4750*/  @UP1 UMOV UR16, UR37 ;  /* 0x0000002500101c82 */ /* 0x000fe20008000000 */
[----:B------:R-:W-:Y:S01]  /*4760*/  UMOV UR37, UR47 ;  /* 0x0000002f00257c82 */ /* 0x000fe20008000000 */
[----:B------:R-:W-:Y:S02]  /*4770*/  @UP1 USHF.R.U32.HI UR37, URZ, UR29, UR16 ;  /* 0x0000001d3f251299 */ /* 0x000fe40008011610 */
[----:B------:R-:W-:Y:S01]  /*4780*/  @UP1 UMOV UR20, UR21 ;  /* 0x0000001500141c82 */ /* 0x000fe20008000000 */
[----:B------:R-:W-:Y:S01]  /*4790*/  UMOV UR29, UR50 ;  /* 0x00000032001d7c82 */ /* 0x000fe20008000000 */
[----:B------:R-:W-:Y:S01]  /*47a0*/  @UP1 USHF.R.U32.HI UR29, URZ, UR49, UR19 ;  /* 0x000000313f1d1299 */ /* 0x000fe20008011613 */
[----:B------:R-:W-:Y:S01]  /*47b0*/  UMOV UR21, UR11 ;  /* 0x0000000b00157c82 */ /* 0x000fe20008000000 */
[----:B------:R-:W-:Y:S02]  /*47c0*/  @UP1 USHF.R.U32.HI UR21, URZ, UR17, UR20 ;  /* 0x000000113f151299 */ /* 0x000fe40008011614 */
[----:B------:R-:W-:-:S02]  /*47d0*/  UIADD3 UR35, -UR27, URZ, URZ ;  /* 0x0000003f1b237290 */ /* 0x000fc4000fffe13f */
[----:B------:R-:W-:Y:S02]  /*47e0*/  UIADD3 UR16, -UR45, URZ, URZ ;  /* 0x0000003f2d107290 */ /* 0x000fe4000fffe13f */
[----:B------:R-:W-:Y:S02]  /*47f0*/  UIADD3 UR18, -UR47, URZ, URZ ;  /* 0x0000003f2f127290 */ /* 0x000fe4000fffe13f */
[----:B------:R-:W-:Y:S02]  /*4800*/  UIADD3 UR36, -UR37, URZ, URZ ;  /* 0x0000003f25247290 */ /* 0x000fe4000fffe13f */
[----:B------:R-:W-:Y:S02]  /*4810*/  UIADD3 UR19, -UR50, URZ, URZ ;  /* 0x0000003f32137290 */ /* 0x000fe4000fffe13f */
[----:B------:R-:W-:Y:S02]  /*4820*/  UIADD3 UR28, -UR29, URZ, URZ ;  /* 0x0000003f1d1c7290 */ /* 0x000fe4000fffe13f */
[----:B------:R-:W-:-:S02]  /*4830*/  UIADD3 UR17, -UR11, URZ, URZ ;  /* 0x0000003f0b117290 */ /* 0x000fc4000fffe13f */
[----:B------:R-:W-:Y:S02]  /*4840*/  UIADD3 UR20, -UR21, URZ, URZ ;  /* 0x0000003f15147290 */ /* 0x000fe4000fffe13f */
[----:B------:R-:W-:Y:S02]  /*4850*/  UIMAD UR35, UR22, UR35, UR43 ;  /* 0x00000023162372a4 */ /* 0x000fe4000f8e022b */
[----:B------:R-:W-:Y:S02]  /*4860*/  UIMAD UR16, UR23, UR16, UR27 ;  /* 0x00000010171072a4 */ /* 0x000fe4000f8e021b */
[----:B------:R-:W-:Y:S02]  /*4870*/  UIMAD UR18, UR22, UR18, UR56 ;  /* 0x00000012161272a4 */ /* 0x000fe4000f8e0238 */
[----:B------:R-:W-:Y:S02]  /*4880*/  UIMAD UR36, UR23, UR36, UR47 ;  /* 0x00000024172472a4 */ /* 0x000fe4000f8e022f */
[----:B------:R-:W-:-:S02]  /*4890*/  UIMAD UR19, UR22, UR19, UR53 ;  /* 0x00000013161372a4 */ /* 0x000fc4000f8e0235 */
[----:B------:R-:W-:Y:S02]  /*48a0*/  UIMAD UR28, UR23, UR28, UR50 ;  /* 0x0000001c171c72a4 */ /* 0x000fe4000f8e0232 */
[----:B------:R-:W-:Y:S02]  /*48b0*/  UIMAD UR17, UR22, UR17, UR60 ;  /* 0x00000011161172a4 */ /* 0x000fe4000f8e023c */
[----:B------:R-:W-:Y:S02]  /*48c0*/  UIMAD UR20, UR23, UR20, UR11 ;  /* 0x00000014171472a4 */ /* 0x000fe4000f8e020b */
[----:B------:R-:W-:Y:S02]  /*48d0*/  UIMAD UR43, UR35, UR6, UR4 ;  /* 0x00000006232b72a4 */ /* 0x000fe4000f8e0204 */
[----:B------:R-:W-:Y:S02]  /*48e0*/  UIMAD UR44, UR16, UR7, UR5 ;  /* 0x00000007102c72a4 */ /* 0x000fe4000f8e0205 */
[----:B------:R-:W-:-:S02]  /*48f0*/  UIMAD UR35, UR18, UR6, UR4 ;  /* 0x00000006122372a4 */ /* 0x000fc4000f8e0204 */
[----:B------:R-:W-:Y:S02]  /*4900*/  UIMAD UR36, UR36, UR7, UR5 ;  /* 0x00000007242472a4 */ /* 0x000fe4000f8e0205 */
[----:B------:R-:W-:Y:S02]  /*4910*/  UIADD3 UR24, UR8, 0x2800, URZ ;  /* 0x0000280008187890 */ /* 0x000fe4000fffe03f */
[----:B------:R-:W-:Y:S01]  /*4920*/  UIMAD UR27, UR19, UR6, UR4 ;  /* 0x00000006131b72a4 */ /* 0x000fe2000f8e0204 */
[----:B------:R0:W-:Y:S01]  /*4930*/  UTMALDG.4D.IM2COL [UR40], [UR14], UR30 ;  /* 0x000000280e0073b4 */ /* 0x0001e2000805801e */
[----:B------:R-:W-:Y:S02]  /*4940*/  UIMAD UR28, UR28, UR7, UR5 ;  /* 0x000000071c1c72a4 */ /* 0x000fe4000f8e0205 */
[----:B------:R-:W-:Y:S02]  /*4950*/  UIADD3 UR16, UR8, 0x3000, URZ ;  /* 0x0000300008107890 */ /* 0x000fe4000fffe03f */
[----:B------:R-:W-:-:S02]  /*4960*/  UIMAD UR19, UR17, UR6, UR4 ;  /* 0x00000006111372a4 */ /* 0x000fc4000f8e0204 */
[----:B------:R-:W-:Y:S01]  /*4970*/  UIMAD UR20, UR20, UR7, UR5 ;  /* 0x00000007141472a4 */ /* 0x000fe2000f8e0205 */
[----:B------:R-:W-:Y:S01]  /*4980*/  UMOV UR33, UR9 ;  /* 0x0000000900217c82 */ /* 0x000fe20008000000 */
[----:B------:R-:W-:Y:S01]  /*4990*/  UMOV UR34, UR10 ;  /* 0x0000000a00227c82 */ /* 0x000fe20008000000 */
[----:B------:R-:W-:Y:S01]  /*49a0*/  UMOV UR25, UR9 ;  /* 0x0000000900197c82 */ /* 0x000fe20008000000 */
[----:B------:R-:W-:Y:S01]  /*49b0*/  UMOV UR26, UR10 ;  /* 0x0000000a001a7c82 */ /* 0x000fe20008000000 */
[----:B------:R1:W-:Y:S01]  /*49c0*/  UTMALDG.4D.IM2COL [UR32], [UR14], UR30 ;  /* 0x000000200e0073b4 */ /* 0x0003e2000805801e */
[----:B------:R-:W-:Y:S01]  /*49d0*/  UMOV UR17, UR9 ;  /* 0x0000000900117c82 */ /* 0x000fe20008000000 */
[----:B------:R-:W-:Y:S01]  /*49e0*/  UMOV UR18, UR10 ;  /* 0x0000000a00127c82 */ /* 0x000fe20008000000 */
[----:B------:R-:W-:Y:S01]  /*49f0*/  @UP0 ULDC UR47, c[0x0][0x384] ;  /* 0x0000e100002f0ab9 */ /* 0x000fe20000000800 */
[----:B------:R-:W-:Y:S01]  /*4a00*/  @UP0 ULDC UR50, c[0x0][0x384] ;  /* 0x0000e10000320ab9 */ /* 0x000fe20000000800 */
[----:B------:R-:W-:Y:S01]  /*4a10*/  UMOV UR11, UR58 ;  /* 0x0000003a000b7c82 */ /* 0x000fe20008000000 */
[----:B------:R-:W-:Y:S01]  /*4a20*/  UIADD3 UR48, UR8, 0x1c00, URZ ;  /* 0x00001c0008307890 */ /* 0x000fe2000fffe03f */
[----:B------:R2:W-:Y:S01]  /*4a30*/  UTMALDG.4D.IM2COL [UR24], [UR14], UR30 ;  /* 0x000000180e0073b4 */ /* 0x0005e2000805801e */
[----:B------:R-:W-:Y:S01]  /*4a40*/  UMOV UR49, UR9 ;  /* 0x0000000900317c82 */ /* 0x000fe20008000000 */
[----:B------:R-:W-:Y:S01]  /*4a50*/  UIADD3 UR56, UR8, 0x1400, URZ ;  /* 0x0000140008387890 */ /* 0x000fe2000fffe03f */
[----:B0-----:R-:W-:Y:S01]  /*4a60*/  R2UR UR44, R24 ;  /* 0x00000000182c72ca */ /* 0x001fe200000e0000 */
[----:B------:R-:W-:Y:S01]  /*4a70*/  @UP0 ULDC UR40, c[0x0][0x384] ;  /* 0x0000e10000280ab9 */ /* 0x000fe20000000800 */
[----:B------:R-:W-:Y:S01]  /*4a80*/  @UP0 ULDC UR43, c[0x0][0x388] ;  /* 0x0000e200002b0ab9 */ /* 0x000fe20000000800 */
[----:B------:R-:W-:Y:S01]  /*4a90*/  @UP0 ULDC UR42, c[0x0][0x388] ;  /* 0x0000e200002a0ab9 */ /* 0x000fe20000000800 */
[----:B------:R-:W-:Y:S01]  /*4aa0*/  @UP0 ULDC UR41, c[0x0][0x388] ;  /* 0x0000e20000290ab9 */ /* 0x000fe20000000800 */
[----:B------:R0:W-:Y:S01]  /*4ab0*/  UTMALDG.4D.IM2COL [UR16], [UR14], UR30 ;  /* 0x000000100e0073b4 */ /* 0x0001e2000805801e */
[----:B------:R-:W-:Y:S01]  /*4ac0*/  @UP0 ULDC UR45, c[0x0][0x384] ;  /* 0x0000e100002d0ab9 */ /* 0x000fe20000000800 */
[----:B------:R-:W-:Y:S01]  /*4ad0*/  MOV R32, UR48 ;  /* 0x0000003000207c02 */ /* 0x000fe20008000f00 */
[----:B------:R-:W-:Y:S01]  /*4ae0*/  UIADD3 UR48, UR8, 0x400, URZ ;  /* 0x0000040008307890 */ /* 0x000fe2000fffe03f */
[----:B------:R-:W-:Y:S01]  /*4af0*/  MOV R31, UR49 ;  /* 0x00000031001f7c02 */ /* 0x000fe20008000f00 */
[----:B-1----:R-:W-:Y:S01]  /*4b00*/  @UP1 ULDC.64 UR32, c[0x0][0x390] ;  /* 0x0000e40000201ab9 */ /* 0x002fe20000000a00 */
[----:B------:R-:W-:Y:S01]  /*4b10*/  @UP0 ULDC UR37, c[0x0][0x384] ;  /* 0x0000e10000250ab9 */ /* 0x000fe20000000800 */
[----:B------:R-:W-:Y:S01]  /*4b20*/  @UP0 ULDC UR36, c[0x0][0x384] ;  /* 0x0000e10000240ab9 */ /* 0x000fe20000000800 */
[----:B--2---:R-:W-:Y:S01]  /*4b30*/  @UP0 ULDC UR24, c[0x0][0x384] ;  /* 0x0000e10000180ab9 */ /* 0x004fe20000000800 */
[----:B------:R-:W-:Y:S01]  /*4b40*/  @UP0 ULDC UR26, c[0x0][0x384] ;  /* 0x0000e100001a0ab9 */ /* 0x000fe20000000800 */
[----:B------:R-:W-:Y:S01]  /*4b50*/  @UP0 ULDC UR28, c[0x0][0x388] ;  /* 0x0000e200001c0ab9 */ /* 0x000fe20000000800 */
[----:B------:R-:W-:Y:S01]  /*4b60*/  UIMAD.WIDE.U32 UR26, UR39, UR26, URZ ;  /* 0x0000001a271a72a5 */ /* 0x000fe2000f8e003f */
[----:B------:R-:W-:-:S02]  /*4b70*/  @UP0 ULDC UR29, c[0x0][0x388] ;  /* 0x0000e200001d0ab9 */ /* 0x000fc40000000800 */
[----:B------:R-:W-:Y:S01]  /*4b80*/  @UP0 ULDC UR39, c[0x0][0x388] ;  /* 0x0000e20000270ab9 */ /* 0x000fe20000000800 */
[----:B------:R-:W-:Y:S02]  /*4b90*/  @UP0 USHF.R.U32.HI UR13, URZ, UR29, UR27 ;  /* 0x0000001d3f0d0299 */ /* 0x000fe4000801161b */
[----:B0-----:R-:W-:Y:S01]  /*4ba0*/  UIMAD.WIDE.U32 UR16, UR58, UR40, URZ ;  /* 0x000000283a1072a5 */ /* 0x001fe2000f8e003f */
[----:B------:R-:W-:Y:S02]  /*4bb0*/  @UP1 ULDC.64 UR26, c[0x0][0x390] ;  /* 0x0000e400001a1ab9 */ /* 0x000fe40000000a00 */
[----:B------:R-:W-:-:S04]  /*4bc0*/  @UP0 ULDC UR40, c[0x0][0x384] ;  /* 0x0000e10000280ab9 */ /* 0x000fc80000000800 */
[----:B------:R-:W-:Y:S01]  /*4bd0*/  @UP0 UMOV UR25, UR17 ;  /* 0x0000001100190c82 */ /* 0x000fe20008000000 */
[----:B------:R-:W-:Y:S01]  /*4be0*/  @UP1 ULDC.64 UR16, c[0x0][0x390] ;  /* 0x0000e40000101ab9 */ /* 0x000fe20000000a00 */
[----:B------:R-:W-:-:S03]  /*4bf0*/  @UP0 USHF.R.U32.HI UR46, URZ, UR43, UR25 ;  /* 0x0000002b3f2e0299 */ /* 0x000fc60008011619 */
[----:B------:R-:W-:Y:S01]  /*4c00*/  @UP0 ULDC UR43, c[0x0][0x388] ;  /* 0x0000e200002b0ab9 */ /* 0x000fe20000000800 */
[----:B------:R-:W-:-:S03]  /*4c10*/  UIMAD.WIDE.U32 UR18, UR46, UR16, URZ ;  /* 0x000000102e1272a5 */ /* 0x000fc6000f8e003f */
[----:B------:R-:W-:Y:S01]  /*4c20*/  UMOV UR21, UR46 ;  /* 0x0000002e00157c82 */ /* 0x000fe20008000000 */
[----:B------:R-:W-:Y:S02]  /*4c30*/  @UP1 USHF.R.U32.HI UR21, URZ, UR17, UR19 ;  /* 0x000000113f151299 */ /* 0x000fe40008011613 */
[----:B------:R-:W-:Y:S02]  /*4c40*/  UIADD3 UR19, -UR46, URZ, URZ ;  /* 0x0000003f2e137290 */ /* 0x000fe4000fffe13f */
[----:B------:R-:W-:Y:S02]  /*4c50*/  UIADD3 UR20, -UR21, URZ, URZ ;  /* 0x0000003f15147290 */ /* 0x000fe4000fffe13f */
[----:B------:R-:W-:Y:S02]  /*4c60*/  UIMAD UR19, UR22, UR19, UR44 ;  /* 0x00000013161372a4 */ /* 0x000fe4000f8e022c */
[----:B------:R-:W-:Y:S02]  /*4c70*/  UIMAD UR20, UR23, UR20, UR46 ;  /* 0x00000014171472a4 */ /* 0x000fe4000f8e022e */
[----:B------:R-:W-:-:S02]  /*4c80*/  UIMAD.WIDE.U32 UR16, UR31, UR24, URZ ;  /* 0x000000181f1072a5 */ /* 0x000fc4000f8e003f */
[----:B------:R-:W-:Y:S02]  /*4c90*/  UIADD3 UR16, UR8, 0x3800, URZ ;  /* 0x0000380008107890 */ /* 0x000fe4000fffe03f */
[----:B------:R-:W-:Y:S02]  /*4ca0*/  UIMAD UR19, UR19, UR6, UR4 ;  /* 0x00000006131372a4 */ /* 0x000fe4000f8e0204 */
[----:B------:R-:W-:Y:S02]  /*4cb0*/  UIMAD UR20, UR20, UR7, UR5 ;  /* 0x00000007141472a4 */ /* 0x000fe4000f8e0205 */
[----:B------:R-:W-:Y:S01]  /*4cc0*/  @UP0 USHF.R.U32.HI UR31, URZ, UR28, UR17 ;  /* 0x0000001c3f1f0299 */ /* 0x000fe20008011611 */
[----:B------:R-:W-:Y:S02]  /*4cd0*/  UMOV UR18, UR10 ;  /* 0x0000000a00127c82 */ /* 0x000fe40008000000 */
[----:B------:R-:W-:Y:S01]  /*4ce0*/  UMOV UR17, UR9 ;  /* 0x0000000900117c82 */ /* 0x000fe20008000000 */
[----:B------:R-:W-:Y:S01]  /*4cf0*/  @UP1 ULDC.64 UR24, c[0x0][0x390] ;  /* 0x0000e40000181ab9 */ /* 0x000fe20000000a00 */
[----:B------:R-:W-:Y:S01]  /*4d00*/  UMOV UR46, UR13 ;  /* 0x0000000d002e7c82 */ /* 0x000fe20008000000 */
[----:B------:R-:W-:Y:S01]  /*4d10*/  UIMAD.WIDE.U32 UR34, UR31, UR24, URZ ;  /* 0x000000181f2272a5 */ /* 0x000fe2000f8e003f */
[----:B------:R0:W-:Y:S01]  /*4d20*/  UTMALDG.4D.IM2COL [UR16], [UR14], UR30 ;  /* 0x000000100e0073b4 */ /* 0x0001e2000805801e */
[----:B------:R-:W-:Y:S01]  /*4d30*/  @UP1 ULDC.64 UR28, c[0x0][0x390] ;  /* 0x0000e400001c1ab9 */ /* 0x000fe20000000a00 */
[----:B------:R-:W-:-:S04]  /*4d40*/  UMOV UR23, UR31 ;  /* 0x0000001f00177c82 */ /* 0x000fc80008000000 */
[----:B------:R-:W-:Y:S02]  /*4d50*/  @UP1 UMOV UR34, UR35 ;  /* 0x0000002300221c82 */ /* 0x000fe40008000000 */
[----:B------:R-:W-:-:S03]  /*4d60*/  @UP1 USHF.R.U32.HI UR23, URZ, UR25, UR34 ;  /* 0x000000193f171299 */ /* 0x000fc60008011622 */
[----:B------:R-:W-:-:S03]  /*4d70*/  @UP1 ULDC.64 UR24, c[0x0][0x390] ;  /* 0x0000e40000181ab9 */ /* 0x000fc60000000a00 */
[----:B------:R-:W-:Y:S01]  /*4d80*/  IMAD.U32 R37, RZ, RZ, UR23 ;  /* 0x00000017ff257e24 */ /* 0x000fe2000f8e00ff */
[----:B0-----:R-:W-:Y:S02]  /*4d90*/  UIMAD.WIDE.U32 UR16, UR13, UR32, URZ ;  /* 0x000000200d1072a5 */ /* 0x001fe4000f8e003f */
[----:B------:R-:W-:Y:S02]  /*4da0*/  UIMAD.WIDE.U32 UR18, UR38, UR37, URZ ;  /* 0x00000025261272a5 */ /* 0x000fe4000f8e003f */
[----:B------:R-:W-:Y:S01]  /*4db0*/  UIMAD.WIDE.U32 UR36, UR51, UR36, URZ ;  /* 0x00000024332472a5 */ /* 0x000fe2000f8e003f */
[----:B------:R-:W-:Y:S02]  /*4dc0*/  @UP1 ULDC.64 UR20, c[0x0][0x390] ;  /* 0x0000e40000141ab9 */ /* 0x000fe40000000a00 */
[----:B------:R-:W-:Y:S01]  /*4dd0*/  @UP1 UMOV UR16, UR17 ;  /* 0x0000001100101c82 */ /* 0x000fe20008000000 */
[----:B------:R-:W-:Y:S02]  /*4de0*/  UIADD3 UR38, UR10, 0x20, URZ ;  /* 0x000000200a267890 */ /* 0x000fe4000fffe03f */
[----:B------:R-:W-:Y:S01]  /*4df0*/  @UP1 USHF.R.U32.HI UR46, URZ, UR33, UR16 ;  /* 0x000000213f2e1299 */ /* 0x000fe20008011610 */
[----:B------:R-:W-:Y:S01]  /*4e00*/  @UP0 UMOV UR36, UR37 ;  /* 0x0000002500240c82 */ /* 0x000fe20008000000 */
[----:B------:R-:W-:-:S02]  /*4e10*/  UIMAD.WIDE.U32 UR32, UR52, UR40, URZ ;  /* 0x00000028342072a5 */ /* 0x000fc4000f8e003f */
[----:B------:R-:W-:Y:S01]  /*4e20*/  @UP0 USHF.R.U32.HI UR51, URZ, UR42, UR36 ;  /* 0x0000002a3f330299 */ /* 0x000fe20008011624 */
[----:B------:R-:W-:Y:S01]  /*4e30*/  R2UR UR36, R0 ;  /* 0x00000000002472ca */ /* 0x000fe200000e0000 */
[----:B------:R-:W-:Y:S01]  /*4e40*/  @UP0 UMOV UR18, UR19 ;  /* 0x0000001300120c82 */ /* 0x000fe20008000000 */
[----:B------:R-:W-:Y:S01]  /*4e50*/  @UP0 USHF.R.U32.HI UR52, URZ, UR43, UR33 ;  /* 0x0000002b3f340299 */ /* 0x000fe20008011621 */
[----:B------:R-:W-:Y:S01]  /*4e60*/  R2UR UR42, R18 ;  /* 0x00000000122a72ca */ /* 0x000fe200000e0000 */
[----:B------:R-:W-:Y:S02]  /*4e70*/  @UP0 USHF.R.U32.HI UR12, URZ, UR41, UR18 ;  /* 0x000000293f0c0299 */ /* 0x000fe40008011612 */
[----:B------:R-:W-:Y:S02]  /*4e80*/  UIMAD.WIDE.U32 UR32, UR51, UR26, URZ ;  /* 0x0000001a332072a5 */ /* 0x000fe4000f8e003f */
[----:B------:R-:W-:Y:S01]  /*4e90*/  UIMAD.WIDE.U32 UR34, UR12, UR28, URZ ;  /* 0x0000001c0c2272a5 */ /* 0x000fe2000f8e003f */
[----:B------:R-:W-:Y:S01]  /*4ea0*/  UMOV UR53, UR51 ;  /* 0x0000003300357c82 */ /* 0x000fe20008000000 */
[----:B------:R-:W-:-:S02]  /*4eb0*/  @UP1 USHF.R.U32.HI UR53, URZ, UR27, UR33 ;  /* 0x0000001b3f351299 */ /* 0x000fc40008011621 */
[----:B------:R-:W-:Y:S01]  /*4ec0*/  UIMAD.WIDE.U32 UR26, UR54, UR45, URZ ;  /* 0x0000002d361a72a5 */ /* 0x000fe2000f8e003f */
[----:B------:R-:W-:Y:S01]  /*4ed0*/  UMOV UR61, UR12 ;  /* 0x0000000c003d7c82 */ /* 0x000fe20008000000 */
[----:B------:R-:W-:Y:S02]  /*4ee0*/  @UP1 USHF.R.U32.HI UR61, URZ, UR29, UR35 ;  /* 0x0000001d3f3d1299 */ /* 0x000fe40008011623 */
[----:B------:R-:W-:Y:S01]  /*4ef0*/  MOV R6, UR53 ;  /* 0x0000003500067c02 */ /* 0x000fe20008000f00 */
[----:B------:R-:W-:Y:S02]  /*4f00*/  UIMAD.WIDE.U32 UR28, UR52, UR20, URZ ;  /* 0x00000014341c72a5 */ /* 0x000fe4000f8e003f */
[----:B------:R-:W-:Y:S01]  /*4f10*/  UMOV UR45, UR52 ;  /* 0x00000034002d7c82 */ /* 0x000fe20008000000 */
[----:B------:R-:W-:Y:S01]  /*4f20*/  @UP0 UMOV UR26, UR27 ;  /* 0x0000001b001a0c82 */ /* 0x000fe20008000000 */
[----:B------:R-:W-:Y:S02]  /*4f30*/  @UP1 USHF.R.U32.HI UR45, URZ, UR21, UR29 ;  /* 0x000000153f2d1299 */ /* 0x000fe4000801161d */
[----:B------:R-:W-:-:S02]  /*4f40*/  UIMAD.WIDE.U32 UR20, UR55, UR47, URZ ;  /* 0x0000002f371472a5 */ /* 0x000fc4000f8e003f */
[----:B------:R-:W-:Y:S01]  /*4f50*/  @UP0 USHF.R.U32.HI UR54, URZ, UR59, UR26 ;  /* 0x0000003b3f360299 */ /* 0x000fe2000801161a */
[----:B------:R-:W-:Y:S01]  /*4f60*/  @UP0 ULDC UR37, c[0x0][0x388] ;  /* 0x0000e20000250ab9 */ /* 0x000fe20000000800 */
[----:B------:R-:W-:Y:S02]  /*4f70*/  UIMAD.WIDE.U32 UR26, UR58, UR50, URZ ;  /* 0x000000323a1a72a5 */ /* 0x000fe4000f8e003f */
[----:B------:R-:W-:Y:S02]  /*4f80*/  @UP0 USHF.R.U32.HI UR55, URZ, UR37, UR21 ;  /* 0x000000253f370299 */ /* 0x000fe40008011615 */
[----:B------:R-:W-:Y:S02]  /*4f90*/  UIMAD.WIDE.U32 UR20, UR54, UR24, URZ ;  /* 0x00000018361472a5 */ /* 0x000fe4000f8e003f */
[----:B------:R-:W-:Y:S01]  /*4fa0*/  @UP0 USHF.R.U32.HI UR11, URZ, UR39, UR27 ;  /* 0x000000273f0b0299 */ /* 0x000fe2000801161b */
[----:B------:R-:W-:Y:S01]  /*4fb0*/  @UP1 ULDC.64 UR18, c[0x0][0x390] ;  /* 0x0000e40000121ab9 */ /* 0x000fe20000000a00 */
[----:B------:R-:W-:Y:S01]  /*4fc0*/  UMOV UR37, UR54 ;  /* 0x0000003600257c82 */ /* 0x000fe20008000000 */
[----:B------:R-:W-:Y:S01]  /*4fd0*/  @UP1 USHF.R.U32.HI UR37, URZ, UR25, UR21 ;  /* 0x000000193f251299 */ /* 0x000fe20008011615 */
[----:B------:R-:W-:Y:S01]  /*4fe0*/  @UP1 ULDC.64 UR16, c[0x0][0x390] ;  /* 0x0000e40000101ab9 */ /* 0x000fe20000000a00 */
[----:B------:R-:W-:-:S02]  /*4ff0*/  UIMAD.WIDE.U32 UR20, UR11, UR18, URZ ;  /* 0x000000120b1472a5 */ /* 0x000fc4000f8e003f */
[----:B------:R-:W-:Y:S02]  /*5000*/  UIMAD.WIDE.U32 UR26, UR55, UR16, URZ ;  /* 0x00000010371a72a5 */ /* 0x000fe4000f8e003f */
[----:B------:R-:W-:Y:S01]  /*5010*/  UMOV UR29, UR55 ;  /* 0x00000037001d7c82 */ /* 0x000fe20008000000 */
[----:B------:R-:W-:Y:S02]  /*5020*/  UIADD3 UR26, -UR31, URZ, URZ ;  /* 0x0000003f1f1a7290 */ /* 0x000fe4000fffe13f */
[----:B------:R-:W-:Y:S02]  /*5030*/  @UP1 USHF.R.U32.HI UR29, URZ, UR17, UR27 ;  /* 0x000000113f1d1299 */ /* 0x000fe4000801161b */
[----:B------:R-:W-:Y:S01]  /*5040*/  UIMAD UR26, UR22, UR26, UR36 ;  /* 0x0000001a161a72a4 */ /* 0x000fe2000f8e0224 */
[----:B------:R-:W-:Y:S01]  /*5050*/  R2UR UR36, R19 ;  /* 0x00000000132472ca */ /* 0x000fe200000e0000 */
[----:B------:R-:W-:Y:S01]  /*5060*/  @UP1 UMOV UR17, UR21 ;  /* 0x0000001500111c82 */ /* 0x000fe20008000000 */
[----:B------:R-:W-:Y:S01]  /*5070*/  UMOV UR21, UR11 ;  /* 0x0000000b00157c82 */ /* 0x000fe20008000000 */
[----:B------:R-:W-:-:S02]  /*5080*/  @UP1 USHF.R.U32.HI UR21, URZ, UR19, UR17 ;  /* 0x000000133f151299 */ /* 0x000fc40008011611 */
[----:B------:R-:W-:Y:S02]  /*5090*/  UIADD3 UR19, -UR13, URZ, URZ ;  /* 0x0000003f0d137290 */ /* 0x000fe4000fffe13f */
[----:B------:R-:W-:Y:S02]  /*50a0*/  UIADD3 UR59, -UR12, URZ, URZ ;  /* 0x0000003f0c3b7290 */ /* 0x000fe4000fffe13f */
[----:B------:R-:W-:Y:S01]  /*50b0*/  UIMAD UR19, UR22, UR19, UR42 ;  /* 0x00000013161372a4 */ /* 0x000fe2000f8e022a */
[----:B------:R-:W-:Y:S01]  /*50c0*/  R2UR UR42, R20 ;  /* 0x00000000142a72ca */ /* 0x000fe200000e0000 */
[----:B------:R-:W-:Y:S01]  /*50d0*/  UIADD3 UR17, -UR51, URZ, URZ ;  /* 0x0000003f33117290 */ /* 0x000fe2000fffe13f */
[----:B------:R-:W-:Y:S01]  /*50e0*/  MOV R35, UR21 ;  /* 0x0000001500237c02 */ /* 0x000fe20008000f00 */
[----:B------:R-:W-:Y:S01]  /*50f0*/  UIMAD UR59, UR22, UR59, UR36 ;  /* 0x0000003b163b72a4 */ /* 0x000fe2000f8e0224 */
[----:B------:R-:W-:Y:S01]  /*5100*/  R2UR UR36, R21 ;  /* 0x00000000152472ca */ /* 0x000fe200000e0000 */
[----:B------:R-:W-:-:S02]  /*5110*/  UIADD3 UR43, -UR52, URZ, URZ ;  /* 0x0000003f342b7290 */ /* 0x000fc4000fffe13f */
[----:B------:R-:W-:Y:S02]  /*5120*/  UIADD3 UR35, -UR54, URZ, URZ ;  /* 0x0000003f36237290 */ /* 0x000fe4000fffe13f */
[----:B------:R-:W-:Y:S02]  /*5130*/  UIADD3 UR27, -UR55, URZ, URZ ;  /* 0x0000003f371b7290 */ /* 0x000fe4000fffe13f */
[----:B------:R-:W-:Y:S02]  /*5140*/  UIADD3 UR18, -UR11, URZ, URZ ;  /* 0x0000003f0b127290 */ /* 0x000fe4000fffe13f */
[----:B------:R-:W-:Y:S01]  /*5150*/  UIMAD UR17, UR22, UR17, UR42 ;  /* 0x00000011161172a4 */ /* 0x000fe2000f8e022a */
[----:B------:R-:W-:Y:S01]  /*5160*/  R2UR UR42, R22 ;  /* 0x00000000162a72ca */ /* 0x000fe200000e0000 */
[----:B------:R-:W-:Y:S02]  /*5170*/  UIMAD UR27, UR22, UR27, UR60 ;  /* 0x0000001b161b72a4 */ /* 0x000fe4000f8e023c */
[----:B------:R-:W-:-:S02]  /*5180*/  UIMAD UR43, UR22, UR43, UR36 ;  /* 0x0000002b162b72a4 */ /* 0x000fc4000f8e0224 */
[----:B------:R-:W-:Y:S02]  /*5190*/  UIADD3 UR20, -UR23, URZ, URZ ;  /* 0x0000003f17147290 */ /* 0x000fe4000fffe13f */
[----:B------:R-:W-:Y:S01]  /*51a0*/  UIADD3 UR60, -UR61, URZ, URZ ;  /* 0x0000003f3d3c7290 */ /* 0x000fe2000fffe13f */
[----:B------:R-:W-:Y:S01]  /*51b0*/  ULDC UR23, c[0x0][0x38c] ;  /* 0x0000e30000177ab9 */ /* 0x000fe20000000800 */
[----:B------:R-:W-:Y:S01]  /*51c0*/  UIMAD UR26, UR26, UR6, UR4 ;  /* 0x000000061a1a72a4 */ /* 0x000fe2000f8e0204 */
[----:B------:R-:W-:Y:S01]  /*51d0*/  MOV R33, UR23 ;  /* 0x0000001700217c02 */ /* 0x000fe20008000f00 */
[----:B------:R-:W-:Y:S02]  /*51e0*/  UIMAD UR20, UR23, UR20, UR31 ;  /* 0x00000014171472a4 */ /* 0x000fe4000f8e021f */
[----:B------:R-:W-:Y:S02]  /*51f0*/  UIMAD UR35, UR22, UR35, UR42 ;  /* 0x00000023162372a4 */ /* 0x000fe4000f8e022a */
[----:B------:R-:W-:Y:S01]  /*5200*/  UIMAD UR22, UR22, UR18, UR44 ;  /* 0x00000012161672a4 */ /* 0x000fe2000f8e022c */
[----:B------:R-:W-:Y:S01]  /*5210*/  IMAD.U32 R39, RZ, RZ, UR26 ;  /* 0x0000001aff277e24 */ /* 0x000fe2000f8e00ff */
[----:B------:R-:W-:-:S02]  /*5220*/  UIADD3 UR18, -UR46, URZ, URZ ;  /* 0x0000003f2e127290 */ /* 0x000fc4000fffe13f */
[----:B------:R-:W-:Y:S02]  /*5230*/  UIMAD UR60, UR23, UR60, UR12 ;  /* 0x0000003c173c72a4 */ /* 0x000fe4000f8e020c */
[----:B------:R-:W-:Y:S01]  /*5240*/  UIMAD UR18, UR23, UR18, UR13 ;  /* 0x00000012171272a4 */ /* 0x000fe2000f8e020d */
[----:B------:R-:W-:Y:S01]  /*5250*/  MOV R34, UR22 ;  /* 0x0000001600227c02 */ /* 0x000fe20008000f00 */
[----:B------:R-:W-:Y:S01]  /*5260*/  UIADD3 UR13, -UR53, URZ, URZ ;  /* 0x0000003f350d7290 */ /* 0x000fe2000fffe13f */
[----:B------:R-:W-:Y:S01]  /*5270*/  R2UR UR53, R37 ;  /* 0x00000000253572ca */ /* 0x000fe200000e0000 */
[----:B------:R-:W-:Y:S01]  /*5280*/  UIADD3 UR44, -UR45, URZ, URZ ;  /* 0x0000003f2d2c7290 */ /* 0x000fe2000fffe13f */
[----:B------:R-:W-:Y:S01]  /*5290*/  R2UR UR22, R34 ;  /* 0x00000000221672ca */ /* 0x000fe200000e0000 */
[----:B------:R-:W-:Y:S02]  /*52a0*/  UIMAD UR12, UR23, UR13, UR51 ;  /* 0x0000000d170c72a4 */ /* 0x000fe4000f8e0233 */
[----:B------:R-:W-:-:S02]  /*52b0*/  UIMAD UR20, UR20, UR7, UR5 ;  /* 0x00000007141472a4 */ /* 0x000fc4000f8e0205 */
[----:B------:R-:W-:Y:S02]  /*52c0*/  UIMAD UR44, UR23, UR44, UR52 ;  /* 0x0000002c172c72a4 */ /* 0x000fe4000f8e0234 */
[----:B------:R-:W-:Y:S02]  /*52d0*/  UIMAD UR51, UR17, UR6, UR4 ;  /* 0x00000006113372a4 */ /* 0x000fe4000f8e0204 */
[----:B------:R-:W-:Y:S01]  /*52e0*/  UIMAD UR52, UR12, UR7, UR5 ;  /* 0x000000070c3472a4 */ /* 0x000fe2000f8e0205 */
[----:B------:R-:W-:Y:S01]  /*52f0*/  IMAD.U32 R38, RZ, RZ, UR20 ;  /* 0x00000014ff267e24 */ /* 0x000fe2000f8e00ff */
[----:B------:R-:W-:Y:S01]  /*5300*/  UMOV UR50, UR38 ;  /* 0x0000002600327c82 */ /* 0x000fe20008000000 */
[----:B------:R-:W-:Y:S01]  /*5310*/  UIADD3 UR16, UR8, 0x3c00, URZ ;  /* 0x00003c0008107890 */ /* 0x000fe2000fffe03f */
[----:B------:R-:W-:Y:S01]  /*5320*/  MOV R8, UR51 ;  /* 0x0000003300087c02 */ /* 0x000fe20008000f00 */
[----:B------:R-:W-:Y:S01]  /*5330*/  UIMAD UR17, UR18, UR7, UR5 ;  /* 0x00000007121172a4 */ /* 0x000fe2000f8e0205 */
[----:B------:R-:W-:Y:S01]  /*5340*/  MOV R7, UR52 ;  /* 0x0000003400077c02 */ /* 0x000fe20008000f00 */
[----:B------:R-:W-:Y:S01]  /*5350*/  UIMAD UR19, UR19, UR6, UR4 ;  /* 0x00000006131372a4 */ /* 0x000fe2000f8e0204 */
[----:B------:R-:W-:Y:S01]  /*5360*/  R2UR UR51, R39 ;  /* 0x00000000273372ca */ /* 0x000fe200000e0000 */
[----:B------:R-:W-:Y:S01]  /*5370*/  UIMAD UR59, UR59, UR6, UR4 ;  /* 0x000000063b3b72a4 */ /* 0x000fe2000f8e0204 */
[----:B------:R-:W-:Y:S01]  /*5380*/  R2UR UR52, R38 ;  /* 0x00000000263472ca */ /* 0x000fe200000e0000 */
[----:B------:R-:W-:Y:S01]  /*5390*/  UIMAD UR60, UR60, UR7, UR5 ;  /* 0x000000073c3c72a4 */ /* 0x000fe2000f8e0205 */
[----:B------:R-:W-:Y:S01]  /*53a0*/  MOV R9, UR50 ;  /* 0x0000003200097c02 */ /* 0x000fe20008000f00 */
[----:B------:R-:W-:Y:S01]  /*53b0*/  UIADD3 UR50, UR10, 0x20, URZ ;  /* 0x000000200a327890 */ /* 0x000fe2000fffe03f */
[----:B------:R-:W-:Y:S01]  /*53c0*/  MOV R36, UR16 ;  /* 0x0000001000247c02 */ /* 0x000fe20008000f00 */
[----:B------:R-:W-:Y:S01]  /*53d0*/  UIADD3 UR16, UR8, 0xc00, URZ ;  /* 0x00000c0008107890 */ /* 0x000fe2000fffe03f */
[----:B------:R-:W-:Y:S01]  /*53e0*/  R2UR UR12, R2 ;  /* 0x00000000020c72ca */ /* 0x000fe200000e0000 */
[----:B------:R-:W-:-:S02]  /*53f0*/  UIADD3 UR36, -UR37, URZ, URZ ;  /* 0x0000003f25247290 */ /* 0x000fc4000fffe13f */
[----:B------:R-:W-:Y:S01]  /*5400*/  UIADD3 UR28, -UR29, URZ, URZ ;  /* 0x0000003f1d1c7290 */ /* 0x000fe2000fffe13f */
[----:B------:R-:W-:Y:S01]  /*5410*/  UMOV UR31, UR50 ;  /* 0x00000032001f7c82 */ /* 0x000fe20008000000 */
[----:B------:R-:W-:Y:S02]  /*5420*/  UMOV UR34, UR38 ;  /* 0x0000002600227c82 */ /* 0x000fe40008000000 */
[----:B------:R0:W-:Y:S01]  /*5430*/  UTMALDG.4D.IM2COL [UR48], [UR14], UR30 ;  /* 0x000000300e0073b4 */ /* 0x0001e2000805801e */
[----:B------:R-:W-:Y:S01]  /*5440*/  UIMAD UR36, UR23, UR36, UR54 ;  /* 0x00000024172472a4 */ /* 0x000fe2000f8e0236 */
[----:B------:R-:W-:Y:S01]  /*5450*/  MOV R38, UR31 ;  /* 0x0000001f00267c02 */ /* 0x000fe20008000f00 */
[----:B------:R-:W-:Y:S01]  /*5460*/  UIMAD UR28, UR23, UR28, UR55 ;  /* 0x0000001c171c72a4 */ /* 0x000fe2000f8e0237 */
[----:B------:R-:W-:Y:S01]  /*5470*/  R2UR UR23, R33 ;  /* 0x00000000211772ca */ /* 0x000fe200000e0000 */
[----:B------:R-:W-:Y:S01]  /*5480*/  UIADD3 UR13, -UR21, URZ, URZ ;  /* 0x0000003f150d7290 */ /* 0x000fe2000fffe13f */
[----:B------:R-:W-:Y:S01]  /*5490*/  UMOV UR20, UR17 ;  /* 0x0000001100147c82 */ /* 0x000fe20008000000 */
[----:B------:R-:W-:Y:S01]  /*54a0*/  UMOV UR18, UR34 ;  /* 0x0000002200127c82 */ /* 0x000fe20008000000 */
[----:B------:R-:W-:Y:S01]  /*54b0*/  UMOV UR21, UR46 ;  /* 0x0000002e00157c82 */ /* 0x000fe20008000000 */
[----:B------:R-:W-:Y:S01]  /*54c0*/  UMOV UR17, UR9 ;  /* 0x0000000900117c82 */ /* 0x000fe20008000000 */
[----:B------:R-:W-:Y:S01]  /*54d0*/  UMOV UR58, UR38 ;  /* 0x00000026003a7c82 */ /* 0x000fe20008000000 */
[----:B------:R1:W-:Y:S01]  /*54e0*/  UTMALDG.4D.IM2COL [UR16], [UR14], UR30 ;  /* 0x000000100e0073b4 */ /* 0x0003e2000805801e */
[----:B------:R-:W-:-:S02]  /*54f0*/  UIADD3 UR40, UR8, 0x2400, URZ ;  /* 0x0000240008287890 */ /* 0x000fc4000fffe03f */
[----:B------:R-:W-:-:S03]  /*5500*/  UIMAD UR43, UR43, UR6, UR4 ;  /* 0x000000062b2b72a4 */ /* 0x000fc6000f8e0204 */
[----:B------:R-:W-:Y:S02]  /*5510*/  UIMAD UR13, UR23, UR13, UR11 ;  /* 0x0000000d170d72a4 */ /* 0x000fe4000f8e020b */
[----:B------:R-:W-:Y:S01]  /*5520*/  UIMAD UR44, UR44, UR7, UR5 ;  /* 0x000000072c2c72a4 */ /* 0x000fe2000f8e0205 */
[----:B------:R2:W-:Y:S01]  /*5530*/  UTMALDG.4D.IM2COL [UR56], [UR14], UR30 ;  /* 0x000000380e0073b4 */ /* 0x0005e2000805801e */
[----:B------:R-:W-:Y:S02]  /*5540*/  UIADD3 UR32, UR8, 0x2c00, URZ ;  /* 0x00002c0008207890 */ /* 0x000fe4000fffe03f */
[----:B------:R-:W-:Y:S01]  /*5550*/  UIMAD UR35, UR35, UR6, UR4 ;  /* 0x00000006232372a4 */ /* 0x000fe2000f8e0204 */
[----:B0-----:R-:W-:Y:S01]  /*5560*/  R2UR UR53, R6 ;  /* 0x00000000063572ca */ /* 0x001fe200000e0000 */
[----:B------:R-:W-:Y:S01]  /*5570*/  UIMAD UR36, UR36, UR7, UR5 ;  /* 0x00000007242472a4 */ /* 0x000fe2000f8e0205 */
[----:B------:R-:W-:Y:S01]  /*5580*/  R2UR UR52, R7 ;  /* 0x00000000073472ca */ /* 0x000fe200000e0000 */
[----:B------:R-:W-:Y:S01]  /*5590*/  UIADD3 UR24, UR8, 0x3400, URZ ;  /* 0x0000340008187890 */ /* 0x000fe2000fffe03f */
[----:B------:R-:W-:Y:S01]  /*55a0*/  R2UR UR51, R8 ;  /* 0x00000000083372ca */ /* 0x000fe200000e0000 */
[----:B------:R-:W-:Y:S01]  /*55b0*/  UIMAD UR27, UR27, UR6, UR4 ;  /* 0x000000061b1b72a4 */ /* 0x000fe2000f8e0204 */
[----:B------:R-:W-:Y:S01]  /*55c0*/  R2UR UR50, R9 ;  /* 0x00000000093272ca */ /* 0x000fe200000e0000 */
[----:B------:R-:W-:Y:S01]  /*55d0*/  UIMAD UR28, UR28, UR7, UR5 ;  /* 0x000000071c1c72a4 */ /* 0x000fe2000f8e0205 */
[----:B------:R-:W-:Y:S01]  /*55e0*/  R2UR UR49, R31 ;  /* 0x000000001f3172ca */ /* 0x000fe200000e0000 */
[----:B------:R-:W-:Y:S01]  /*55f0*/  UMOV UR41, UR9 ;  /* 0x0000000900297c82 */ /* 0x000fe20008000000 */
[----:B------:R-:W-:Y:S01]  /*5600*/  R2UR UR48, R32 ;  /* 0x00000000203072ca */ /* 0x000fe200000e0000 */
[----:B------:R-:W-:Y:S01]  /*5610*/  UMOV UR42, UR38 ;  /* 0x00000026002a7c82 */ /* 0x000fe20008000000 */
[----:B-1----:R-:W-:Y:S01]  /*5620*/  UIMAD UR19, UR22, UR6, UR4 ;  /* 0x00000006161372a4 */ /* 0x002fe2000f8e0204 */
[----:B------:R-:W-:Y:S01]  /*5630*/  R2UR UR21, R35 ;  /* 0x00000000231572ca */ /* 0x000fe200000e0000 */
[----:B------:R-:W-:Y:S01]  /*5640*/  UIMAD UR20, UR13, UR7, UR5 ;  /* 0x000000070d1472a4 */ /* 0x000fe2000f8e0205 */
[----:B------:R-:W-:Y:S01]  /*5650*/  R2UR UR16, R36 ;  /* 0x00000000241072ca */ /* 0x000fe200000e0000 */
[----:B------:R-:W-:Y:S01]  /*5660*/  UMOV UR33, UR9 ;  /* 0x0000000900217c82 */ /* 0x000fe20008000000 */
[----:B------:R-:W-:Y:S01]  /*5670*/  R2UR UR22, R15 ;  /* 0x000000000f1672ca */ /* 0x000fe200000e0000 */
[----:B------:R-:W-:Y:S01]  /*5680*/  UMOV UR34, UR31 ;  /* 0x0000001f00227c82 */ /* 0x000fe20008000000 */
[----:B------:R-:W-:Y:S01]  /*5690*/  UMOV UR25, UR9 ;  /* 0x0000000900197c82 */ /* 0x000fe20008000000 */
[----:B------:R-:W-:Y:S01]  /*56a0*/  UMOV UR26, UR31 ;  /* 0x0000001f001a7c82 */ /* 0x000fe20008000000 */
[----:B------:R-:W-:Y:S01]  /*56b0*/  UMOV UR18, UR31 ;  /* 0x0000001f00127c82 */ /* 0x000fe20008000000 */
[----:B--2---:R-:W-:Y:S01]  /*56c0*/  R2UR UR61, R25 ;  /* 0x00000000193d72ca */ /* 0x004fe200000e0000 */
[----:B------:R0:W-:Y:S01]  /*56d0*/  UTMALDG.4D.IM2COL [UR48], [UR14], UR30 ;  /* 0x000000300e0073b4 */ /* 0x0001e2000805801e */
[----:B------:R-:W-:Y:S01]  /*56e0*/  VIADD R8, R14, 0x1 ;  /* 0x000000010e087836 */ /* 0x000fe20000000000 */
[----:B------:R-:W-:Y:S01]  /*56f0*/  ULDC.64 UR46, c[0x0][0x198] ;  /* 0x00006600002e7ab9 */ /* 0x000fe20000000a00 */
[----:B------:R-:W-:Y:S01]  /*5700*/  UMOV UR13, UR12 ;  /* 0x0000000c000d7c82 */ /* 0x000fe20008000000 */
[----:B------:R-:W-:Y:S01]  /*5710*/  UIADD3 UR4, UP0, UR46, 0x1f0, URZ ;  /* 0x000001f02e047890 */ /* 0x000fe2000ff1e03f */
[----:B------:R-:W1:Y:S01]  /*5720*/  LDC R7, c[0x0][0x3c8] ;  /* 0x0000f200ff077b82 */ /* 0x000e620000000800 */
[----:B------:R-:W-:Y:S01]  /*5730*/  UMOV UR6, 0x0 ;  /* 0x0000000000067882 */ /* 0x000fe20000000000 */
[----:B------:R-:W-:Y:S01]  /*5740*/  UMOV UR57, UR22 ;  /* 0x0000001600397c82 */ /* 0x000fe20008000000 */
[----:B------:R2:W-:Y:S01]  /*5750*/  UTMALDG.4D.IM2COL [UR40], [UR14], UR30 ;  /* 0x000000280e0073b4 */ /* 0x0005e2000805801e */
[----:B------:R-:W-:Y:S01]  /*5760*/  UIADD3.X UR5, URZ, UR47, URZ, UP0, !UPT ;  /* 0x0000002f3f057290 */ /* 0x000fe200087fe43f */
[----:B------:R-:W-:Y:S01]  /*5770*/  IMAD.U32 R52, RZ, RZ, UR22 ;  /* 0x00000016ff347e24 */ /* 0x000fe2000f8e00ff */
[----:B------:R-:W-:Y:S01]  /*5780*/  UMOV UR12, UR22 ;  /* 0x00000016000c7c82 */ /* 0x000fe20008000000 */
[----:B------:R-:W-:Y:S01]  /*5790*/  UMOV UR59, UR61 ;  /* 0x0000003d003b7c82 */ /* 0x000fe20008000000 */
[----:B------:R-:W-:Y:S01]  /*57a0*/  UMOV UR7, 0x10000000 ;  /* 0x1000000000077882 */ /* 0x000fe20000000000 */
[----:B------:R-:W-:Y:S01]  /*57b0*/  UMOV UR23, UR22 ;  /* 0x0000001600177c82 */ /* 0x000fe20008000000 */
[----:B------:R-:W-:Y:S01]  /*57c0*/  UMOV UR39, UR22 ;  /* 0x0000001600277c82 */ /* 0x000fe20008000000 */
[----:B------:R-:W-:Y:S01]  /*57d0*/  UTMALDG.4D.IM2COL [UR32], [UR14], UR30 ;  /* 0x000000200e0073b4 */ /* 0x000fe2000805801e */
[----:B------:R-:W-:Y:S01]  /*57e0*/  R2UR UR31, R38 ;  /* 0x00000000261f72ca */ /* 0x000fe200000e0000 */
[----:B------:R-:W-:Y:S01]  /*57f0*/  UMOV UR55, UR22 ;  /* 0x0000001600377c82 */ /* 0x000fe20008000000 */
[----:B------:R-:W-:Y:S01]  /*5800*/  ISETP.NE.AND P2, PT, R8, R5, PT ;  /* 0x000000050800720c */ /* 0x000fe20003f45270 */
[----:B------:R-:W-:Y:S01]  /*5810*/  VIADD R6, R15, 0x1 ;  /* 0x000000010f067836 */ /* 0x000fe20000000000 */
[----:B------:R-:W-:Y:S01]  /*5820*/  UMOV UR60, UR22 ;  /* 0x00000016003c7c82 */ /* 0x000fe20008000000 */
[----:B0-----:R-:W-:Y:S01]  /*5830*/  R2UR UR53, R26 ;  /* 0x000000001a3572ca */ /* 0x001fe200000e0000 */
[----:B------:R-:W-:Y:S01]  /*5840*/  UTMALDG.4D.IM2COL [UR24], [UR14], UR30 ;  /* 0x000000180e0073b4 */ /* 0x000fe2000805801e */
[----:B------:R-:W-:Y:S01]  /*5850*/  R2UR UR48, R10 ;  /* 0x000000000a3072ca */ /* 0x000fe200000e0000 */
[----:B------:R-:W-:Y:S01]  /*5860*/  UMOV UR52, UR22 ;  /* 0x0000001600347c82 */ /* 0x000fe20008000000 */
[----:B------:R-:W-:Y:S01]  /*5870*/  UMOV UR49, UR22 ;  /* 0x0000001600317c82 */ /* 0x000fe20008000000 */
[----:B------:R-:W-:-:S02]  /*5880*/  MOV R14, UR52 ;  /* 0x00000034000e7c02 */ /* 0x000fc40008000f00 */
[----:B--2---:R-:W-:Y:S01]  /*5890*/  R2UR UR45, R27 ;  /* 0x000000001b2d72ca */ /* 0x004fe200000e0000 */
[----:B------:R0:W-:Y:S01]  /*58a0*/  UTMALDG.4D.IM2COL [UR16], [UR14], UR30 ;  /* 0x000000100e0073b4 */ /* 0x0001e2000805801e */
[----:B------:R-:W-:Y:S01]  /*58b0*/  R2UR UR42, R29 ;  /* 0x000000001d2a72ca */ /* 0x000fe200000e0000 */
[----:B------:R-:W-:Y:S01]  /*58c0*/  UIADD3 UR40, UR8, 0x1c400, URZ ;  /* 0x0001c40008287890 */ /* 0x000fe2000fffe03f */
[----:B------:R-:W-:Y:S02]  /*58d0*/  R2UR UR41, R28 ;  /* 0x000000001c2972ca */ /* 0x000fe400000e0000 */
[----:B------:R-:W-:Y:S01]  /*58e0*/  UMOV UR51, UR53 ;  /* 0x0000003500337c82 */ /* 0x000fe20008000000 */
[----:B------:R-:W-:Y:S01]  /*58f0*/  @P2 IMAD.MOV R6, RZ, RZ, R15 ;  /* 0x000000ffff062224 */ /* 0x000fe200078e020f */
[----:B------:R-:W-:Y:S01]  /*5900*/  MOV R31, UR51 ;  /* 0x00000033001f7c02 */ /* 0x000fe20008000f00 */
[----:B------:R-:W-:Y:S01]  /*5910*/  UMOV UR53, UR48 ;  /* 0x0000003000357c82 */ /* 0x000fe20008000000 */
[----:B------:R-:W-:Y:S01]  /*5920*/  R2UR UR51, R30 ;  /* 0x000000001e3372ca */ /* 0x000fe200000e0000 */
[----:B------:R-:W-:Y:S01]  /*5930*/  UMOV UR44, UR48 ;  /* 0x00000030002c7c82 */ /* 0x000fe20008000000 */
[----:B------:R-:W-:Y:S01]  /*5940*/  MOV R9, UR53 ;  /* 0x0000003500097c02 */ /* 0x000fe20008000f00 */
[----:B------:R-:W-:Y:S01]  /*5950*/  UMOV UR53, UR44 ;  /* 0x0000002c00357c82 */ /* 0x000fe20008000000 */
[----:B------:R-:W-:Y:S01]  /*5960*/  UMOV UR58, UR48 ;  /* 0x00000030003a7c82 */ /* 0x000fe20008000000 */
[----:B------:R-:W-:Y:S01]  /*5970*/  MOV R44, UR53 ;  /* 0x00000035002c7c02 */ /* 0x000fe20008000f00 */
[----:B------:R-:W-:Y:S01]  /*5980*/  UMOV UR53, UR58 ;  /* 0x0000003a00357c82 */ /* 0x000fe20008000000 */
[----:B------:R-:W-:Y:S01]  /*5990*/  UMOV UR43, UR45 ;  /* 0x0000002d002b7c82 */ /* 0x000fe20008000000 */
[----:B------:R-:W-:Y:S01]  /*59a0*/  MOV R47, UR53 ;  /* 0x00000035002f7c02 */ /* 0x000fe20008000f00 */
[----:B------:R-:W-:Y:S01]  /*59b0*/  UMOV UR56, UR48 ;  /* 0x0000003000387c82 */ /* 0x000fe20008000000 */
[----:B------:R-:W-:Y:S01]  /*59c0*/  R2UR UR53, R10 ;  /* 0x000000000a3572ca */ /* 0x000fe200000e0000 */
[----:B------:R-:W-:Y:S01]  /*59d0*/  UMOV UR38, UR48 ;  /* 0x0000003000267c82 */ /* 0x000fe20008000000 */
[----:B------:R-:W-:Y:S01]  /*59e0*/  UMOV UR54, UR48 ;  /* 0x0000003000367c82 */ /* 0x000fe20008000000 */
[----:B------:R-:W-:Y:S01]  /*59f0*/  MOV R46, UR51 ;  /* 0x00000033002e7c02 */ /* 0x000fe20008000f00 */
[----:B------:R-:W-:Y:S01]  /*5a00*/  UMOV UR50, UR48 ;  /* 0x0000003000327c82 */ /* 0x000fe20008000000 */
[----:B------:R-:W-:Y:S01]  /*5a10*/  IMAD.U32 R53, RZ, RZ, UR48 ;  /* 0x00000030ff357e24 */ /* 0x000fe2000f8e00ff */
[----:B0-----:R-:W-:Y:S01]  /*5a20*/  UMOV UR14, UR22 ;  /* 0x00000016000e7c82 */ /* 0x001fe20008000000 */
[----:B------:R-:W-:Y:S01]  /*5a30*/  UMOV UR19, UR51 ;  /* 0x0000003300137c82 */ /* 0x000fe20008000000 */
        /* <DEDUP_REMOVED lines=11> */
[----:B------:R-:W-:Y:S01]  /*5af0*/  UIADD3 UR48, UR8, 0x1c000, URZ ;  /* 0x0001c00008307890 */ /* 0x000fe2000fffe03f */
[----:B------:R-:W-:Y:S01]  /*5b00*/  MOV R35, UR37 ;  /* 0x0000002500237c02 */ /* 0x000fe20008000f00 */
[----:B------:R-:W-:Y:S01]  /*5b10*/  UMOV UR36, UR22 ;  /* 0x0000001600247c82 */ /* 0x000fe20008000000 */
[----:B------:R-:W-:Y:S01]  /*5b20*/  UMOV UR28, UR22 ;  /* 0x00000016001c7c82 */ /* 0x000fe20008000000 */
[----:B------:R-:W-:Y:S01]  /*5b30*/  UMOV UR44, UR22 ;  /* 0x00000016002c7c82 */ /* 0x000fe20008000000 */
[----:B------:R-:W-:Y:S01]  /*5b40*/  MOV R36, UR36 ;  /* 0x0000002400247c02 */ /* 0x000fe20008000f00 */
[----:B------:R-:W-:Y:S01]  /*5b50*/  UMOV UR27, UR42 ;  /* 0x0000002a001b7c82 */ /* 0x000fe20008000000 */
[----:B------:R-:W-:Y:S01]  /*5b60*/  MOV R39, UR29 ;  /* 0x0000001d00277c02 */ /* 0x000fe20008000f00 */
[----:B------:R-:W-:Y:S01]  /*5b70*/  UMOV UR35, UR41 ;  /* 0x0000002900237c82 */ /* 0x000fe20008000000 */
[----:B------:R-:W-:Y:S01]  /*5b80*/  MOV R40, UR28 ;  /* 0x0000001c00287c02 */ /* 0x000fe20008000f00 */
[----:B------:R-:W-:Y:S01]  /*5b90*/  UMOV UR28, UR49 ;  /* 0x00000031001c7c82 */ /* 0x000fe20008000000 */
[----:B------:R-:W-:Y:S01]  /*5ba0*/  UMOV UR29, UR50 ;  /* 0x00000032001d7c82 */ /* 0x000fe20008000000 */
[----:B------:R-:W-:Y:S01]  /*5bb0*/  R2UR UR36, R52 ;  /* 0x00000000342472ca */ /* 0x000fe200000e0000 */
[----:B------:R-:W-:Y:S01]  /*5bc0*/  UMOV UR49, UR9 ;  /* 0x0000000900317c82 */ /* 0x000fe20008000000 */
[----:B------:R-:W-:Y:S01]  /*5bd0*/  R2UR UR37, R53 ;  /* 0x00000000352572ca */ /* 0x000fe200000e0000 */
[----:B------:R-:W-:Y:S01]  /*5be0*/  UMOV UR50, UR10 ;  /* 0x0000000a00327c82 */ /* 0x000fe20008000000 */
[----:B------:R-:W-:Y:S01]  /*5bf0*/  MOV R33, UR44 ;  /* 0x0000002c00217c02 */ /* 0x000fe20008000f00 */
[----:B------:R-:W-:Y:S01]  /*5c00*/  UMOV UR44, UR12 ;  /* 0x0000000c002c7c82 */ /* 0x000fe20008000000 */
[----:B------:R-:W-:Y:S01]  /*5c10*/  MOV R34, UR43 ;  /* 0x0000002b00227c02 */ /* 0x000fe20008000f00 */
[----:B------:R-:W-:Y:S01]  /*5c20*/  UMOV UR43, UR13 ;  /* 0x0000000d002b7c82 */ /* 0x000fe20008000000 */
[----:B------:R-:W-:Y:S01]  /*5c30*/  MOV R41, UR27 ;  /* 0x0000001b00297c02 */ /* 0x000fe20008000f00 */
[----:B------:R-:W-:Y:S01]  /*5c40*/  UMOV UR20, UR52 ;  /* 0x0000003400147c82 */ /* 0x000fe20008000000 */
[----:B------:R-:W-:Y:S01]  /*5c50*/  MOV R37, UR35 ;  /* 0x0000002300257c02 */ /* 0x000fe20008000f00 */
[----:B------:R-:W-:Y:S01]  /*5c60*/  UMOV UR21, UR53 ;  /* 0x0000003500157c82 */ /* 0x000fe20008000000 */
[----:B------:R-:W-:Y:S01]  /*5c70*/  R2UR UR27, R25 ;  /* 0x00000000191b72ca */ /* 0x000fe200000e0000 */
[----:B------:R0:W-:Y:S01]  /*5c80*/  UTMALDG.4D [UR48], [UR4], desc[UR6] ;  /* 0x00000630040075b4 */ /* 0x0001e20008019000 */
[----:B------:R-:W-:Y:S01]  /*5c90*/  R2UR UR35, R26 ;  /* 0x000000001a2372ca */ /* 0x000fe200000e0000 */
[----:B------:R-:W-:Y:S01]  /*5ca0*/  UMOV UR12, UR52 ;  /* 0x00000034000c7c82 */ /* 0x000fe20008000000 */
[----:B------:R-:W-:Y:S01]  /*5cb0*/  UMOV UR13, UR53 ;  /* 0x00000035000d7c82 */ /* 0x000fe20008000000 */
[----:B------:R-:W-:Y:S01]  /*5cc0*/  UIADD3 UR24, UR8, 0x1c800, URZ ;  /* 0x0001c80008187890 */ /* 0x000fe2000fffe03f */
[----:B------:R-:W-:Y:S01]  /*5cd0*/  MOV R42, UR29 ;  /* 0x0000001d002a7c02 */ /* 0x000fe20008000f00 */
[----:B------:R-:W-:Y:S01]  /*5ce0*/  UIADD3 UR32, UR8, 0x1d000, URZ ;  /* 0x0001d00008207890 */ /* 0x000fe2000fffe03f */
[----:B------:R-:W-:Y:S01]  /*5cf0*/  MOV R43, UR28 ;  /* 0x0000001c002b7c02 */ /* 0x000fe20008000f00 */
[----:B------:R-:W-:Y:S01]  /*5d00*/  UMOV UR28, UR23 ;  /* 0x00000017001c7c82 */ /* 0x000fe20008000000 */
[----:B------:R-:W-:Y:S01]  /*5d10*/  UMOV UR29, UR56 ;  /* 0x00000038001d7c82 */ /* 0x000fe20008000000 */
[----:B------:R-:W-:Y:S01]  /*5d20*/  MOV R52, UR37 ;  /* 0x0000002500347c02 */ /* 0x000fe20008000f00 */
[----:B------:R-:W-:Y:S01]  /*5d30*/  UMOV UR26, UR10 ;  /* 0x0000000a001a7c82 */ /* 0x000fe20008000000 */
[----:B------:R-:W-:Y:S01]  /*5d40*/  MOV R53, UR36 ;  /* 0x0000002400357c02 */ /* 0x000fe20008000f00 */
[----:B------:R-:W-:Y:S01]  /*5d50*/  UMOV UR36, UR39 ;  /* 0x0000002700247c82 */ /* 0x000fe20008000000 */
[----:B------:R-:W-:Y:S01]  /*5d60*/  UMOV UR37, UR38 ;  /* 0x0000002600257c82 */ /* 0x000fe20008000000 */
[----:B------:R-:W-:Y:S01]  /*5d70*/  UMOV UR34, UR10 ;  /* 0x0000000a00227c82 */ /* 0x000fe20008000000 */
[----:B------:R-:W-:Y:S01]  /*5d80*/  MOV R51, UR19 ;  /* 0x0000001300337c02 */ /* 0x000fe20008000f00 */
[----:B------:R2:W-:Y:S01]  /*5d90*/  UTMALDG.4D [UR24], [UR4], desc[UR6] ;  /* 0x00000618040075b4 */ /* 0x0005e20008019000 */
[----:B------:R-:W-:Y:S01]  /*5da0*/  R2UR UR19, R28 ;  /* 0x000000001c1372ca */ /* 0x000fe200000e0000 */
[----:B------:R-:W-:Y:S01]  /*5db0*/  UIADD3 UR16, UR8, 0x1e000, URZ ;  /* 0x0001e00008107890 */ /* 0x000fe2000fffe03f */
[----:B------:R-:W-:Y:S01]  /*5dc0*/  MOV R49, UR21 ;  /* 0x0000001500317c02 */ /* 0x000fe20008000f00 */
[----:B------:R-:W-:Y:S01]  /*5dd0*/  UMOV UR21, UR54 ;  /* 0x0000003600157c82 */ /* 0x000fe20008000000 */
[----:B------:R-:W-:Y:S01]  /*5de0*/  MOV R50, UR20 ;  /* 0x0000001400327c02 */ /* 0x000fe20008000f00 */
[----:B------:R-:W-:Y:S01]  /*5df0*/  UMOV UR20, UR55 ;  /* 0x0000003700147c82 */ /* 0x000fe20008000000 */
[----:B------:R-:W-:Y:S01]  /*5e00*/  UMOV UR18, UR10 ;  /* 0x0000000a00127c82 */ /* 0x000fe20008000000 */
[----:B------:R3:W-:Y:S01]  /*5e10*/  UTMALDG.4D [UR32], [UR4], desc[UR6] ;  /* 0x00000620040075b4 */ /* 0x0007e20008019000 */
[----:B0-----:R-:W-:Y:S01]  /*5e20*/  R2UR UR53, R47 ;  /* 0x000000002f3572ca */ /* 0x001fe200000e0000 */
[----:B------:R-:W-:Y:S01]  /*5e30*/  UIADD3 UR48, UR8, 0x1d800, URZ ;  /* 0x0001d80008307890 */ /* 0x000fe2000fffe03f */
[----:B------:R-:W-:Y:S01]  /*5e40*/  R2UR UR52, R48 ;  /* 0x00000000303472ca */ /* 0x000fe200000e0000 */
[----:B------:R-:W-:Y:S01]  /*5e50*/  UMOV UR41, UR9 ;  /* 0x0000000900297c82 */ /* 0x000fe20008000000 */
[----:B------:R-:W-:Y:S01]  /*5e60*/  R2UR UR51, R27 ;  /* 0x000000001b3372ca */ /* 0x000fe200000e0000 */
[----:B------:R-:W-:Y:S01]  /*5e70*/  UMOV UR42, UR31 ;  /* 0x0000001f002a7c82 */ /* 0x000fe20008000000 */
[----:B------:R-:W-:Y:S01]  /*5e80*/  MOV R32, UR45 ;  /* 0x0000002d00207c02 */ /* 0x000fe20008000f00 */
[----:B------:R-:W-:Y:S01]  /*5e90*/  UMOV UR45, UR11 ;  /* 0x0000000b002d7c82 */ /* 0x000fe20008000000 */
[----:B------:R-:W-:Y:S01]  /*5ea0*/  UIADD3 UR56, UR8, 0x1cc00, URZ ;  /* 0x0001cc0008387890 */ /* 0x000fe2000fffe03f */
[----:B-1----:R-:W-:Y:S01]  /*5eb0*/  ISETP.NE.AND P3, PT, R6, R7, PT ;  /* 0x000000070600720c */ /* 0x002fe20003f65270 */
[----:B------:R-:W-:Y:S01]  /*5ec0*/  UMOV UR57, UR9 ;  /* 0x0000000900397c82 */ /* 0x000fe20008000000 */
[----:B------:R-:W-:Y:S01]  /*5ed0*/  UMOV UR58, UR31 ;  /* 0x0000001f003a7c82 */ /* 0x000fe20008000000 */
[----:B------:R-:W-:Y:S01]  /*5ee0*/  VIADD R7, R10, 0x1 ;  /* 0x000000010a077836 */ /* 0x000fe20000000000 */
[----:B------:R-:W-:-:S02]  /*5ef0*/  SEL R15, R6, RZ, P3 ;  /* 0x000000ff060f7207 */ /* 0x000fc40001800000 */
[----:B--2---:R-:W-:Y:S02]  /*5f00*/  R2UR UR29, R42 ;  /* 0x000000002a1d72ca */ /* 0x004fe400000e0000 */
[----:B------:R0:W-:Y:S01]  /*5f10*/  UTMALDG.4D [UR48], [UR4], desc[UR6] ;  /* 0x00000630040075b4 */ /* 0x0001e20008019000 */
[----:B------:R-:W-:Y:S01]  /*5f20*/  R2UR UR28, R43 ;  /* 0x000000002b1c72ca */ /* 0x000fe200000e0000 */
[----:B------:R-:W-:Y:S01]  /*5f30*/  UIADD3 UR24, UR8, 0x1e800, URZ ;  /* 0x0001e80008187890 */ /* 0x000fe2000fffe03f */
[----:B------:R-:W-:Y:S02]  /*5f40*/  R2UR UR27, R29 ;  /* 0x000000001d1b72ca */ /* 0x000fe400000e0000 */
[----:B------:R-:W-:Y:S01]  /*5f50*/  @P3 IMAD.MOV R7, RZ, RZ, R10 ;  /* 0x000000ffff073224 */ /* 0x000fe200078e020a */
[----:B---3--:R-:W-:Y:S01]  /*5f60*/  R2UR UR37, R52 ;  /* 0x00000000342572ca */ /* 0x008fe200000e0000 */
[----:B------:R-:W-:Y:S01]  /*5f70*/  UIADD3 UR32, UR8, 0x1f800, URZ ;  /* 0x0001f80008207890 */ /* 0x000fe2000fffe03f */
[----:B------:R-:W-:Y:S01]  /*5f80*/  R2UR UR36, R53 ;  /* 0x00000000352472ca */ /* 0x000fe200000e0000 */
[----:B------:R1:W-:Y:S01]  /*5f90*/  UTMALDG.4D [UR16], [UR4], desc[UR6] ;  /* 0x00000610040075b4 */ /* 0x0003e20008019000 */
[----:B------:R-:W-:Y:S01]  /*5fa0*/  R2UR UR35, R17 ;  /* 0x00000000112372ca */ /* 0x000fe200000e0000 */
[----:B------:R-:W-:-:S05]  /*5fb0*/  IMAD.MOV.U32 R10, RZ, RZ, R7 ;  /* 0x000000ffff0a7224 */ /* 0x000fca00078e0007 */
[----:B------:R2:W-:Y:S07]  /*5fc0*/  UTMALDG.4D [UR24], [UR4], desc[UR6] ;  /* 0x00000618040075b4 */ /* 0x0005ee0008019000 */
[----:B------:R-:W-:Y:S01]  /*5fd0*/  UMOV UR10, UR35 ;  /* 0x00000023000a7c82 */ /* 0x000fe20008000000 */
[----:B0-----:R-:W-:Y:S01]  /*5fe0*/  R2UR UR53, R44 ;  /* 0x000000002c3572ca */ /* 0x001fe200000e0000 */
[----:B------:R-:W-:Y:S01]  /*5ff0*/  UIADD3 UR48, UR8, 0x1f000, URZ ;  /* 0x0001f00008307890 */ /* 0x000fe2000fffe03f */
[----:B------:R-:W-:Y:S01]  /*6000*/  R2UR UR52, R45 ;  /* 0x000000002d3472ca */ /* 0x000fe200000e0000 */
[----:B------:R-:W-:Y:S01]  /*6010*/  UMOV UR11, UR10 ;  /* 0x0000000a000b7c82 */ /* 0x000fe20008000000 */
[----:B------:R-:W-:Y:S01]  /*6020*/  R2UR UR51, R46 ;  /* 0x000000002e3372ca */ /* 0x000fe200000e0000 */
[----:B------:R-:W-:Y:S01]  /*6030*/  UMOV UR10, UR31 ;  /* 0x0000001f000a7c82 */ /* 0x000fe20008000000 */
[----:B-1----:R-:W-:Y:S01]  /*6040*/  R2UR UR21, R49 ;  /* 0x00000000311572ca */ /* 0x002fe200000e0000 */
[----:B------:R-:W-:Y:S01]  /*6050*/  UIADD3 UR16, UR8, 0x1f400, URZ ;  /* 0x0001f40008107890 */ /* 0x000fe2000fffe03f */
[----:B------:R-:W-:Y:S01]  /*6060*/  R2UR UR20, R50 ;  /* 0x00000000321472ca */ /* 0x000fe200000e0000 */
[----:B------:R-:W-:Y:S01]  /*6070*/  UMOV UR18, UR31 ;  /* 0x0000001f00127c82 */ /* 0x000fe20008000000 */
[----:B------:R-:W-:-:S07]  /*6080*/  R2UR UR19, R51 ;  /* 0x00000000331372ca */ /* 0x000fce00000e0000 */
[----:B------:R0:W-:Y:S01]  /*6090*/  UTMALDG.4D [UR48], [UR4], desc[UR6] ;  /* 0x00000630040075b4 */ /* 0x0001e20008019000 */
[----:B--2---:R-:W-:Y:S01]  /*60a0*/  R2UR UR29, R39 ;  /* 0x00000000271d72ca */ /* 0x004fe200000e0000 */
[----:B------:R-:W-:Y:S01]  /*60b0*/  UIADD3 UR24, UR8, 0x1ec00, URZ ;  /* 0x0001ec0008187890 */ /* 0x000fe2000fffe03f */
[----:B------:R-:W-:Y:S01]  /*60c0*/  R2UR UR28, R40 ;  /* 0x00000000281c72ca */ /* 0x000fe200000e0000 */
[----:B------:R-:W-:Y:S01]  /*60d0*/  UMOV UR26, UR31 ;  /* 0x0000001f001a7c82 */ /* 0x000fe20008000000 */
[----:B------:R-:W-:Y:S01]  /*60e0*/  R2UR UR27, R41 ;  /* 0x00000000291b72ca */ /* 0x000fe200000e0000 */
[----:B------:R1:W-:Y:S01]  /*60f0*/  UTMALDG.4D [UR32], [UR4], desc[UR6] ;  /* 0x00000620040075b4 */ /* 0x0003e20008019000 */
[----:B------:R2:W-:Y:S01]  /*6100*/  UTMALDG.4D [UR40], [UR4], desc[UR6] ;  /* 0x00000628040075b4 */ /* 0x0005e20008019000 */
[----:B------:R4:W-:Y:S01]  /*6110*/  UTMALDG.4D [UR56], [UR4], desc[UR6] ;  /* 0x00000638040075b4 */ /* 0x0009e20008019000 */
[----:B0-----:R-:W-:Y:S01]  /*6120*/  R2UR UR53, R9 ;  /* 0x00000000093572ca */ /* 0x001fe200000e0000 */
[----:B------:R-:W-:Y:S01]  /*6130*/  UIADD3 UR48, UR8, 0x1d400, URZ ;  /* 0x0001d40008307890 */ /* 0x000fe2000fffe03f */
[----:B------:R-:W-:Y:S01]  /*6140*/  R2UR UR52, R14 ;  /* 0x000000000e3472ca */ /* 0x000fe200000e0000 */
[----:B------:R-:W-:Y:S01]  /*6150*/  UMOV UR50, UR31 ;  /* 0x0000001f00327c82 */ /* 0x000fe20008000000 */
[----:B------:R-:W-:-:S02]  /*6160*/  R2UR UR51, R31 ;  /* 0x000000001f3372ca */ /* 0x000fc400000e0000 */
[----:B------:R-:W-:Y:S02]  /*6170*/  SEL R14, RZ, 0x1, P4 ;  /* 0x00000001ff0e7807 */ /* 0x000fe40002000000 */
[----:B-1----:R-:W-:Y:S01]  /*6180*/  R2UR UR37, R35 ;  /* 0x00000000232572ca */ /* 0x002fe200000e0000 */
[----:B------:R-:W-:Y:S01]  /*6190*/  UIADD3 UR32, UR8, 0x1e400, URZ ;  /* 0x0001e40008207890 */ /* 0x000fe2000fffe03f */
[----:B------:R-:W-:Y:S01]  /*61a0*/  R2UR UR36, R36 ;  /* 0x00000000242472ca */ /* 0x000fe200000e0000 */
[----:B------:R-:W-:Y:S01]  /*61b0*/  UMOV UR34, UR31 ;  /* 0x0000001f00227c82 */ /* 0x000fe20008000000 */
[----:B------:R-:W-:Y:S02]  /*61c0*/  R2UR UR35, R37 ;  /* 0x00000000252372ca */ /* 0x000fe400000e0000 */
[----:B------:R-:W-:Y:S02]  /*61d0*/  LOP3.LUT R11, R11, R14, RZ, 0x3c, !PT ;  /* 0x0000000e0b0b7212 */ /* 0x000fe400078e3cff */
[----:B--2---:R-:W-:Y:S01]  /*61e0*/  R2UR UR45, R32 ;  /* 0x00000000202d72ca */ /* 0x004fe200000e0000 */
[----:B------:R-:W-:Y:S01]  /*61f0*/  UIADD3 UR40, UR8, 0x1dc00, URZ ;  /* 0x0001dc0008287890 */ /* 0x000fe2000fffe03f */
[----:B------:R-:W-:Y:S01]  /*6200*/  R2UR UR44, R33 ;  /* 0x00000000212c72ca */ /* 0x000fe200000e0000 */
[----:B------:R-:W-:Y:S01]  /*6210*/  UIADD3 UR8, UR8, 0x1fc00, URZ ;  /* 0x0001fc0008087890 */ /* 0x000fe2000fffe03f */
[----:B------:R-:W-:Y:S01]  /*6220*/  R2UR UR43, R34 ;  /* 0x00000000222b72ca */ /* 0x000fe200000e0000 */
[----:B------:R4:W-:Y:S01]  /*6230*/  UTMALDG.4D [UR48], [UR4], desc[UR6] ;  /* 0x00000630040075b4 */ /* 0x0009e20008019000 */
[----:B------:R-:W-:-:S11]  /*6240*/  SEL R14, R8, RZ, P2 ;  /* 0x000000ff080e7207 */ /* 0x000fd60001000000 */
[----:B------:R4:W-:Y:S01]  /*6250*/  UTMALDG.4D [UR40], [UR4], desc[UR6] ;  /* 0x00000628040075b4 */ /* 0x0009e20008019000 */
[----:B------:R4:W-:Y:S01]  /*6260*/  UTMALDG.4D [UR32], [UR4], desc[UR6] ;  /* 0x00000620040075b4 */ /* 0x0009e20008019000 */
[----:B------:R4:W-:Y:S01]  /*6270*/  UTMALDG.4D [UR24], [UR4], desc[UR6] ;  /* 0x00000618040075b4 */ /* 0x0009e20008019000 */
[----:B------:R4:W-:Y:S01]  /*6280*/  UTMALDG.4D [UR16], [UR4], desc[UR6] ;  /* 0x00000610040075b4 */ /* 0x0009e20008019000 */
[----:B------:R4:W-:Y:S02]  /*6290*/  UTMALDG.4D [UR8], [UR4], desc[UR6] ;  /* 0x00000608040075b4 */ /* 0x0009e40008019000 */
[----:B----4-:R-:W-:Y:S05]  /*62a0*/  @P5 BRA `(.L_x_87) ;  /* 0xffffffd800c45947 */ /* 0x010fea000383ffff */
.L_x_83:
[----:B------:R-:W-:Y:S05]  /*62b0*/  BSYNC B0 ;  /* 0x0000000000007941 */ /* 0x000fea0003800000 */
.L_x_82:
[----:B------:R-:W-:Y:S01]  /*62c0*/  ISETP.GE.U32.AND P0, PT, R4, 0x7, PT ;  /* 0x000000070400780c */ /* 0x000fe20003f06070 */
[----:B-----5:R-:W-:-:S12]  /*62d0*/  IMAD.MOV.U32 R0, RZ, RZ, 0x1 ;  /* 0x00000001ff007424 */ /* 0x020fd800078e00ff */
[----:B------:R-:W-:Y:S05]  /*62e0*/  @!P0 BRA `(.L_x_88) ;  /* 0x00000000001c8947 */ /* 0x000fea0003800000 */
[----:B------:R-:W-:-:S04]  /*62f0*/  IMAD.WIDE.U32 R6, R4, 0x24924925, RZ ;  /* 0x2492492504067825 */ /* 0x000fc800078e00ff */
[----:B------:R-:W-:-:S05]  /*6300*/  IMAD.IADD R5, R4, 0x1, -R7 ;  /* 0x0000000104057824 */ /* 0x000fca00078e0a07 */
[----:B------:R-:W-:-:S04]  /*6310*/  LEA.HI R5, R5, R7, RZ, 0x1f ;  /* 0x0000000705057211 */ /* 0x000fc800078ff8ff */
[----:B------:R-:W-:-:S04]  /*6320*/  SHF.R.U32.HI R5, RZ, 0x2, R5 ;  /* 0x00000002ff057819 */ /* 0x000fc80000011605 */
[----:B------:R-:W-:-:S04]  /*6330*/  LOP3.LUT R5, R5, 0x1, RZ, 0xc0, !PT ;  /* 0x0000000105057812 */ /* 0x000fc800078ec0ff */
[----:B------:R-:W-:-:S04]  /*6340*/  ISETP.NE.U32.AND P0, PT, R5, 0x1, PT ;  /* 0x000000010500780c */ /* 0x000fc80003f05070 */
[----:B------:R-:W-:-:S09]  /*6350*/  SEL R0, RZ, 0x1, !P0 ;  /* 0x00000001ff007807 */ /* 0x000fd20004000000 */
.L_x_88:
[----:B------:R-:W-:Y:S05]  /*6360*/  WARPSYNC.ALL ;  /* 0x0000000000007948 */ /* 0x000fea0003800000 */
[----:B------:R-:W-:-:S13]  /*6370*/  ELECT P0, URZ, PT ;  /* 0x00000000003f782f */ /* 0x000fda0003800000 */
[----:B------:R-:W-:Y:S05]  /*6380*/  @!P0 EXIT ;  /* 0x000000000000894d */ /* 0x000fea0003800000 */
[----:B------:R-:W-:-:S04]  /*6390*/  LOP3.LUT R3, R3, 0x2, RZ, 0xfc, !PT ;  /* 0x0000000203037812 */ /* 0x000fc800078efcff */
[----:B------:R-:W-:-:S13]  /*63a0*/  ISETP.NE.AND P0, PT, R3, 0x3, PT ;  /* 0x000000030300780c */ /* 0x000fda0003f05270 */
[----:B------:R-:W-:Y:S05]  /*63b0*/  @!P0 BRA `(.L_x_89) ;  /* 0x0000000000048947 */ /* 0x000fea0003800000 */
[----:B------:R-:W-:Y:S01]  /*63c0*/  BPT.TRAP 0x1 ;  /* 0x000000040000795c */ /* 0x000fe20000300000 */
.L_x_89:
[----:B------:R-:W0:Y:S01]  /*63d0*/  S2R R6, SR_CgaCtaId ;  /* 0x0000000000067919 */ /* 0x000e220000008800 */
[----:B---3--:R-:W-:Y:S01]  /*63e0*/  IMAD.WIDE.U32 R2, R4, 0x24924925, RZ ;  /* 0x2492492504027825 */ /* 0x008fe200078e00ff */
[----:B------:R-:W-:-:S03]  /*63f0*/  MOV R5, 0x400 ;  /* 0x0000040000057802 */ /* 0x000fc60000000f00 */
[----:B------:R-:W-:-:S05]  /*6400*/  IMAD.IADD R2, R4, 0x1, -R3 ;  /* 0x0000000104027824 */ /* 0x000fca00078e0a03 */
[----:B------:R-:W-:-:S04]  /*6410*/  LEA.HI R2, R2, R3, RZ, 0x1f ;  /* 0x0000000302027211 */ /* 0x000fc800078ff8ff */
[----:B------:R-:W-:-:S05]  /*6420*/  SHF.R.U32.HI R3, RZ, 0x2, R2 ;  /* 0x00000002ff037819 */ /* 0x000fca0000011602 */
[----:B------:R-:W-:Y:S01]  /*6430*/  IMAD R4, R3, -0x7, R4 ;  /* 0xfffffff903047824 */ /* 0x000fe200078e0204 */
[----:B0-----:R-:W-:-:S05]  /*6440*/  LEA R5, R6, R5, 0x18 ;  /* 0x0000000506057211 */ /* 0x001fca00078ec0ff */
[----:B------:R-:W-:Y:S01]  /*6450*/  VIADD R3, R5, 0x38038 ;  /* 0x0003803805037836 */ /* 0x000fe20000000000 */
[----:B------:R-:W-:-:S03]  /*6460*/  SHF.L.U32 R5, R0, 0x1f, RZ ;  /* 0x0000001f00057819 */ /* 0x000fc600000006ff */
[----:B------:R-:W-:-:S07]  /*6470*/  IMAD R2, R4, 0x8, R3 ;  /* 0x0000000804027824 */ /* 0x000fce00078e0203 */
.L_x_90:
[----:B0-----:R0:W1:Y:S02]  /*6480*/  SYNCS.PHASECHK.TRANS64.TRYWAIT P0, [R2+URZ], R5 ;  /* 0x00000005020075a7 */ /* 0x001064000800017f */
[----:B-1----:R-:W-:Y:S05]  /*6490*/  @!P0 NANOSLEEP.SYNCS 0x989680 ;  /* 0x009896800000895d */ /* 0x002fea0003900000 */
[----:B------:R-:W1:Y:S02]  /*64a0*/  @!P0 SYNCS.PHASECHK.TRANS64 P0, [R2+URZ], R5 ;  /* 0x00000005020085a7 */ /* 0x000e64000800007f */
[----:B-1----:R-:W-:Y:S05]  /*64b0*/  @!P0 BRA `(.L_x_90) ;  /* 0xfffffffc00f08947 */ /* 0x002fea000383ffff */
[----:B------:R-:W-:-:S05]  /*64c0*/  VIADD R4, R4, 0x1 ;  /* 0x0000000104047836 */ /* 0x000fca0000000000 */
[----:B------:R-:W-:-:S04]  /*64d0*/  ISETP.NE.AND P0, PT, R4, 0x7, PT ;  /* 0x000000070400780c */ /* 0x000fc80003f05270 */
[----:B0-----:R-:W-:Y:S02]  /*64e0*/  SEL R5, RZ, 0x1, P0 ;  /* 0x00000001ff057807 */ /* 0x001fe40000000000 */
[----:B------:R-:W-:Y:S02]  /*64f0*/  SEL R4, R4, RZ, P0 ;  /* 0x000000ff04047207 */ /* 0x000fe40000000000 */
[----:B------:R-:W-:-:S03]  /*6500*/  LOP3.LUT R7, R0, R5, RZ, 0x3c, !PT ;  /* 0x0000000500077212 */ /* 0x000fc600078e3cff */
[----:B------:R-:W-:Y:S01]  /*6510*/  IMAD R0, R4, 0x8, R3 ;  /* 0x0000000804007824 */ /* 0x000fe200078e0203 */
[----:B------:R-:W-:-:S07]  /*6520*/  SHF.L.U32 R5, R7, 0x1f, RZ ;  /* 0x0000001f07057819 */ /* 0x000fce00000006ff */
.L_x_91:
        /* <DEDUP_REMOVED lines=11> */
.L_x_92:
        /* <DEDUP_REMOVED lines=11> */
.L_x_93:
        /* <DEDUP_REMOVED lines=11> */
.L_x_94:
        /* <DEDUP_REMOVED lines=11> */
.L_x_95:
        /* <DEDUP_REMOVED lines=11> */
.L_x_96:
[----:B0-----:R0:W1:Y:S02]  /*68a0*/  SYNCS.PHASECHK.TRANS64.TRYWAIT P0, [R4+URZ], R3 ;  /* 0x00000003040075a7 */ /* 0x001064000800017f */
[----:B-1----:R-:W-:Y:S05]  /*68b0*/  @!P0 NANOSLEEP.SYNCS 0x989680 ;  /* 0x009896800000895d */ /* 0x002fea0003900000 */
[----:B------:R-:W1:Y:S02]  /*68c0*/  @!P0 SYNCS.PHASECHK.TRANS64 P0, [R4+URZ], R3 ;  /* 0x00000003040085a7 */ /* 0x000e64000800007f */
[----:B-1----:R-:W-:Y:S05]  /*68d0*/  @P0 EXIT ;  /* 0x000000000000094d */ /* 0x002fea0003800000 */
[----:B------:R-:W-:Y:S05]  /*68e0*/  BRA `(.L_x_96) ;  /* 0xfffffffc00ec7947 */ /* 0x000fea000383ffff */
.L_x_97:
[----:B------:R-:W-:-:S00]  /*68f0*/  BRA `(.L_x_97) ;  /* 0xfffffffc00fc7947 */ /* 0x000fc0000383ffff */
[----:B------:R-:W-:-:S00]  /*6900*/  NOP ;  /* 0x0000000000007918 */ /* 0x000fc00000000000 */
[----:B------:R-:W-:-:S00]  /*6910*/  NOP ;  /* 0x0000000000007918 */ /* 0x000fc00000000000 */
[----:B------:R-:W-:-:S00]  /*6920*/  NOP ;  /* 0x0000000000007918 */ /* 0x000fc00000000000 */
[----:B------:R-:W-:-:S00]  /*6930*/  NOP ;  /* 0x0000000000007918 */ /* 0x000fc00000000000 */
[----:B------:R-:W-:-:S00]  /*6940*/  NOP ;  /* 0x0000000000007918 */ /* 0x000fc00000000000 */
[----:B------:R-:W-:-:S00]  /*6950*/  NOP ;  /* 0x0000000000007918 */ /* 0x000fc00000000000 */
[----:B------:R-:W-:-:S00]  /*6960*/  NOP ;  /* 0x0000000000007918 */ /* 0x000fc00000000000 */
[----:B------:R-:W-:-:S00]  /*6970*/  NOP ;  /* 0x0000000000007918 */ /* 0x000fc00000000000 */
.L_x_98:


//--------------------- .nv.shared._ZN7cutlass13device_kernelINS_4conv6kernel13ConvUniversalINS1_16ConvProblemShapeILNS1_8OperatorE0ELi2EEENS1_10collective14CollectiveConvINS1_46MainloopSm90TmaGmmaWarpSpecializedImplicitGemmILS5_0ELi7ELi2EN4cute5tupleIJNSA_1CILi1EEESD_SD_EEENS1_36KernelImplicitTmaWarpSpecializedSm90ELi1EEENSB_IJNSC_ILi64EEESH_NSB_IJSH_EEEEEENS_10tfloat32_tESK_NSA_8TiledMMAINSA_8MMA_AtomIJNSA_4SM904GMMA29MMA_64x64x8_F32TF32TF32_SS_TNILNSO_7ScaleInE1ELSQ_1EEEEEENSA_6LayoutISE_NSB_IJNSC_ILi0EEESU_SU_EEEEENSB_IJNSA_10UnderscoreESX_SX_EEEEENS7_6detail26Sm90ImplicitGemmTileTraitsINSA_20SM90_TMA_LOAD_IM2COLENSA_14ComposedLayoutINSA_7SwizzleILi3ELi4ELi3EEENSA_18smem_ptr_flag_bitsILi32EEENST_INSB_IJNSB_IJNSC_ILi8EEES18_EEENSB_IJNSC_ILi32EEENSC_ILi2EEEEEENSB_IJSD_NSC_ILi7EEEEEEEEENSB_IJNSB_IJS1A_NSC_ILi512EEEEEENSB_IJSD_NSC_ILi256EEEEEENSB_IJSU_NSC_ILi4096EEEEEEEEEEEEEvEENS11_INSA_13SM90_TMA_LOADES1O_vEEEENS_8epilogue10collective6detail29Sm90TmaWarpSpecializedAdapterINS1U_15DefaultEpilogueISK_NSB_IJNSB_IJlllEEESD_SU_EEES1Z_NS1T_6thread17LinearCombinationISK_Li1EffLNS20_9ScaleType4KindE0ELNS_15FloatRoundStyleE2ESK_EENS_4gemm15EpilogueDefaultEEEEEvvEEEEvNT_6ParamsE --------------------------
	.section	.nv.shared._ZN7cutlass13device_kernelINS_4conv6kernel13ConvUniversalINS1_16ConvProblemShapeILNS1_8OperatorE0ELi2EEENS1_10collective14CollectiveConvINS1_46MainloopSm90TmaGmmaWarpSpecializedImplicitGemmILS5_0ELi7ELi2EN4cute5tupleIJNSA_1CILi1EEESD_SD_EEENS1_36KernelImplicitTmaWarpSpecializedSm90ELi1EEENSB_IJNSC_ILi64EEESH_NSB_IJSH_EEEEEENS_10tfloat32_tESK_NSA_8TiledMMAINSA_8MMA_AtomIJNSA_4SM904GMMA29MMA_64x64x8_F32TF32TF32_SS_TNILNSO_7ScaleInE1ELSQ_1EEEEEENSA_6LayoutISE_NSB_IJNSC_ILi0EEESU_SU_EEEEENSB_IJNSA_10UnderscoreESX_SX_EEEEENS7_6detail26Sm90ImplicitGemmTileTraitsINSA_20SM90_TMA_LOAD_IM2COLENSA_14ComposedLayoutINSA_7SwizzleILi3ELi4ELi3EEENSA_18smem_ptr_flag_bitsILi32EEENST_INSB_IJNSB_IJNSC_ILi8EEES18_EEENSB_IJNSC_ILi32EEENSC_ILi2EEEEEENSB_IJSD_NSC_ILi7EEEEEEEEENSB_IJNSB_IJS1A_NSC_ILi512EEEEEENSB_IJSD_NSC_ILi256EEEEEENSB_IJSU_NSC_ILi4096EEEEEEEEEEEEEvEENS11_INSA_13SM90_TMA_LOADES1O_vEEEENS_8epilogue10collective6detail29Sm90TmaWarpSpecializedAdapterINS1U_15DefaultEpilogueISK_NSB_IJNSB_IJlllEEESD_SU_EEES1Z_NS1T_6thread17LinearCombinationISK_Li1EffLNS20_9ScaleType4KindE0ELNS_15FloatRoundStyleE2ESK_EENS_4gemm15EpilogueDefaultEEEEEvvEEEEvNT_6ParamsE,"aw",@nobits
	.sectionflags	@""
	.align	16
	.zero		1024


//--------------------- .nv.shared.reserved.0     --------------------------
	.section	.nv.shared.reserved.0,"aw",@nobits
	.weak		__nv_reservedSMEM_offset_0_alias
	.size		__nv_reservedSMEM_offset_0_alias, 0, 0
	.other		__nv_reservedSMEM_offset_0_alias,@"STO_CUDA_RESERVED_SHARED STV_DEFAULT"
__nv_reservedSMEM_offset_0_alias:
	.zero		0


//--------------------- .nv.global                --------------------------
	.section	.nv.global,"aw",@nobits
.nv.global:
	.type		_ZN39_INTERNAL_a4282158_4_k_cu_0516449e_29214cute1_E,@object
	.size		_ZN39_INTERNAL_a4282158_4_k_cu_0516449e_29214cute1_E,(_ZN39_INTERNAL_a4282158_4_k_cu_0516449e_29214cuda3std3__45__cpo6cbeginE - _ZN39_INTERNAL_a4282158_4_k_cu_0516449e_29214cute1_E)
_ZN39_INTERNAL_a4282158_4_k_cu_0516449e_29214cute1_E:
	.zero		1
	.type		_ZN39_INTERNAL_a4282158_4_k_cu_0516449e_29214cuda3std3__45__cpo6cbeginE,@object
	.size		_ZN39_INTERNAL_a4282158_4_k_cu_0516449e_29214cuda3std3__45__cpo6cbeginE,(_ZN39_INTERNAL_a4282158_4_k_cu_0516449e_29214cuda3std3__48in_placeE - _ZN39_INTERNAL_a4282158_4_k_cu_0516449e_29214cuda3std3__45__cpo6cbeginE)
_ZN39_INTERNAL_a4282158_4_k_cu_0516449e_29214cuda3std3__45__cpo6cbeginE:
	.zero		1
	.type		_ZN39_INTERNAL_a4282158_4_k_cu_0516449e_29214cuda3std3__48in_placeE,@object
	.size		_ZN39_INTERNAL_a4282158_4_k_cu_0516449e_29214cuda3std3__48in_placeE,(_ZN39_INTERNAL_a4282158_4_k_cu_0516449e_29214cuda3std6ranges3__45__cpo9iter_moveE - _ZN39_INTERNAL_a4282158_4_k_cu_0516449e_29214cuda3std3__48in_placeE)
_ZN39_INTERNAL_a4282158_4_k_cu_0516449e_29214cuda3std3__48in_placeE:
	.zero		1
	.type		_ZN39_INTERNAL_a4282158_4_k_cu_0516449e_29214cuda3std6ranges3__45__cpo9iter_moveE,@object
	.size		_ZN39_INTERNAL_a4282158_4_k_cu_0516449e_29214cuda3std6ranges3__45__cpo9iter_moveE,(_ZN39_INTERNAL_a4282158_4_k_cu_0516449e_29214cuda3std3__45__cpo5beginE - _ZN39_INTERNAL_a4282158_4_k_cu_0516449e_29214cuda3std6ranges3__45__cpo9iter_moveE)
_ZN39_INTERNAL_a4282158_4_k_cu_0516449e_29214cuda3std6ranges3__45__cpo9iter_moveE:
	.zero		1
	.type		_ZN39_INTERNAL_a4282158_4_k_cu_0516449e_29214cuda3std3__45__cpo5beginE,@object
	.size		_ZN39_INTERNAL_a4282158_4_k_cu_0516449e_29214cuda3std3__45__cpo5beginE,(_ZN39_INTERNAL_a4282158_4_k_cu_0516449e_29214cuda3std3__441_GLOBAL__N__a4282158_4_k_cu_0516449e_29216ignoreE - _ZN39_INTERNAL_a4282158_4_k_cu_0516449e_29214cuda3std3__45__cpo5beginE)
_ZN39_INTERNAL_a4282158_4_k_cu_0516449e_29214cuda3std3__45__cpo5beginE:
	.zero		1
	.type		_ZN39_INTERNAL_a4282158_4_k_cu_0516449e_29214cuda3std3__441_GLOBAL__N__a4282158_4_k_cu_0516449e_29216ignoreE,@object
	.size		_ZN39_INTERNAL_a4282158_4_k_cu_0516449e_29214cuda3std3__441_GLOBAL__N__a4282158_4_k_cu_0516449e_29216ignoreE,(_ZN39_INTERNAL_a4282158_4_k_cu_0516449e_29214cute7productE - _ZN39_INTERNAL_a4282158_4_k_cu_0516449e_29214cuda3std3__441_GLOBAL__N__a4282158_4_k_cu_0516449e_29216ignoreE)
_ZN39_INTERNAL_a4282158_4_k_cu_0516449e_29214cuda3std3__441_GLOBAL__N__a4282158_4_k_cu_0516449e_29216ignoreE:
	.zero		1
	.type		_ZN39_INTERNAL_a4282158_4_k_cu_0516449e_29214cute7productE,@object
	.size		_ZN39_INTERNAL_a4282158_4_k_cu_0516449e_29214cute7productE,(_ZN39_INTERNAL_a4282158_4_k_cu_0516449e_29214cuda3std3__45__cpo3endE - _ZN39_INTERNAL_a4282158_4_k_cu_0516449e_29214cute7productE)
_ZN39_INTERNAL_a4282158_4_k_cu_0516449e_29214cute7productE:
	.zero		1
	.type		_ZN39_INTERNAL_a4282158_4_k_cu_0516449e_29214cuda3std3__45__cpo3endE,@object
	.size		_ZN39_INTERNAL_a4282158_4_k_cu_0516449e_29214cuda3std3__45__cpo3endE,(_ZN39_INTERNAL_a4282158_4_k_cu_0516449e_29214cuda3std3__419piecewise_constructE - _ZN39_INTERNAL_a4282158_4_k_cu_0516449e_29214cuda3std3__45__cpo3endE)
_ZN39_INTERNAL_a4282158_4_k_cu_0516449e_29214cuda3std3__45__cpo3endE:
	.zero		1
	.type		_ZN39_INTERNAL_a4282158_4_k_cu_0516449e_29214cuda3std3__419piecewise_constructE,@object
	.size		_ZN39_INTERNAL_a4282158_4_k_cu_0516449e_29214cuda3std3__419piecewise_constructE,(_ZN39_INTERNAL_a4282158_4_k_cu_0516449e_29214cuda3std3__45__cpo4cendE - _ZN39_INTERNAL_a4282158_4_k_cu_0516449e_29214cuda3std3__419piecewise_constructE)
_ZN39_INTERNAL_a4282158_4_k_cu_0516449e_29214cuda3std3__419piecewise_constructE:
	.zero		1
	.type		_ZN39_INTERNAL_a4282158_4_k_cu_0516449e_29214cuda3std3__45__cpo4cendE,@object
	.size		_ZN39_INTERNAL_a4282158_4_k_cu_0516449e_29214cuda3std3__45__cpo4cendE,(_ZN39_INTERNAL_a4282158_4_k_cu_0516449e_29214cuda3std6ranges3__45__cpo4swapE - _ZN39_INTERNAL_a4282158_4_k_cu_0516449e_29214cuda3std3__45__cpo4cendE)
_ZN39_INTERNAL_a4282158_4_k_cu_0516449e_29214cuda3std3__45__cpo4cendE:
	.zero		1
	.type		_ZN39_INTERNAL_a4282158_4_k_cu_0516449e_29214cuda3std6ranges3__45__cpo4swapE,@object
	.size		_ZN39_INTERNAL_a4282158_4_k_cu_0516449e_29214cuda3std6ranges3__45__cpo4swapE,(.L_7 - _ZN39_INTERNAL_a4282158_4_k_cu_0516449e_29214cuda3std6ranges3__45__cpo4swapE)
_ZN39_INTERNAL_a4282158_4_k_cu_0516449e_29214cuda3std6ranges3__45__cpo4swapE:
	.zero		1
.L_7:


//--------------------- .nv.constant0._ZN7cutlass13device_kernelINS_4conv6kernel13ConvUniversalINS1_16ConvProblemShapeILNS1_8OperatorE0ELi2EEENS1_10collective14CollectiveConvINS1_46MainloopSm90TmaGmmaWarpSpecializedImplicitGemmILS5_0ELi7ELi2EN4cute5tupleIJNSA_1CILi1EEESD_SD_EEENS1_36KernelImplicitTmaWarpSpecializedSm90ELi1EEENSB_IJNSC_ILi64EEESH_NSB_IJSH_EEEEEENS_10tfloat32_tESK_NSA_8TiledMMAINSA_8MMA_AtomIJNSA_4SM904GMMA29MMA_64x64x8_F32TF32TF32_SS_TNILNSO_7ScaleInE1ELSQ_1EEEEEENSA_6LayoutISE_NSB_IJNSC_ILi0EEESU_SU_EEEEENSB_IJNSA_10UnderscoreESX_SX_EEEEENS7_6detail26Sm90ImplicitGemmTileTraitsINSA_20SM90_TMA_LOAD_IM2COLENSA_14ComposedLayoutINSA_7SwizzleILi3ELi4ELi3EEENSA_18smem_ptr_flag_bitsILi32EEENST_INSB_IJNSB_IJNSC_ILi8EEES18_EEENSB_IJNSC_ILi32EEENSC_ILi2EEEEEENSB_IJSD_NSC_ILi7EEEEEEEEENSB_IJNSB_IJS1A_NSC_ILi512EEEEEENSB_IJSD_NSC_ILi256EEEEEENSB_IJSU_NSC_ILi4096EEEEEEEEEEEEEvEENS11_INSA_13SM90_TMA_LOADES1O_vEEEENS_8epilogue10collective6detail29Sm90TmaWarpSpecializedAdapterINS1U_15DefaultEpilogueISK_NSB_IJNSB_IJlllEEESD_SU_EEES1Z_NS1T_6thread17LinearCombinationISK_Li1EffLNS20_9ScaleType4KindE0ELNS_15FloatRoundStyleE2ESK_EENS_4gemm15EpilogueDefaultEEEEEvvEEEEvNT_6ParamsE --------------------------
	.section	.nv.constant0._ZN7cutlass13device_kernelINS_4conv6kernel13ConvUniversalINS1_16ConvProblemShapeILNS1_8OperatorE0ELi2EEENS1_10collective14CollectiveConvINS1_46MainloopSm90TmaGmmaWarpSpecializedImplicitGemmILS5_0ELi7ELi2EN4cute5tupleIJNSA_1CILi1EEESD_SD_EEENS1_36KernelImplicitTmaWarpSpecializedSm90ELi1EEENSB_IJNSC_ILi64EEESH_NSB_IJSH_EEEEEENS_10tfloat32_tESK_NSA_8TiledMMAINSA_8MMA_AtomIJNSA_4SM904GMMA29MMA_64x64x8_F32TF32TF32_SS_TNILNSO_7ScaleInE1ELSQ_1EEEEEENSA_6LayoutISE_NSB_IJNSC_ILi0EEESU_SU_EEEEENSB_IJNSA_10UnderscoreESX_SX_EEEEENS7_6detail26Sm90ImplicitGemmTileTraitsINSA_20SM90_TMA_LOAD_IM2COLENSA_14ComposedLayoutINSA_7SwizzleILi3ELi4ELi3EEENSA_18smem_ptr_flag_bitsILi32EEENST_INSB_IJNSB_IJNSC_ILi8EEES18_EEENSB_IJNSC_ILi32EEENSC_ILi2EEEEEENSB_IJSD_NSC_ILi7EEEEEEEEENSB_IJNSB_IJS1A_NSC_ILi512EEEEEENSB_IJSD_NSC_ILi256EEEEEENSB_IJSU_NSC_ILi4096EEEEEEEEEEEEEvEENS11_INSA_13SM90_TMA_LOADES1O_vEEEENS_8epilogue10collective6detail29Sm90TmaWarpSpecializedAdapterINS1U_15DefaultEpilogueISK_NSB_IJNSB_IJlllEEESD_SU_EEES1Z_NS1T_6thread17LinearCombinationISK_Li1EffLNS20_9ScaleType4KindE0ELNS_15FloatRoundStyleE2ESK_EENS_4gemm15EpilogueDefaultEEEEEvvEEEEvNT_6ParamsE,"a",@progbits
	.sectionflags	@""
	.align	4
.nv.constant0._ZN7cutlass13device_kernelINS_4conv6kernel13ConvUniversalINS1_16ConvProblemShapeILNS1_8OperatorE0ELi2EEENS1_10collective14CollectiveConvINS1_46MainloopSm90TmaGmmaWarpSpecializedImplicitGemmILS5_0ELi7ELi2EN4cute5tupleIJNSA_1CILi1EEESD_SD_EEENS1_36KernelImplicitTmaWarpSpecializedSm90ELi1EEENSB_IJNSC_ILi64EEESH_NSB_IJSH_EEEEEENS_10tfloat32_tESK_NSA_8TiledMMAINSA_8MMA_AtomIJNSA_4SM904GMMA29MMA_64x64x8_F32TF32TF32_SS_TNILNSO_7ScaleInE1ELSQ_1EEEEEENSA_6LayoutISE_NSB_IJNSC_ILi0EEESU_SU_EEEEENSB_IJNSA_10UnderscoreESX_SX_EEEEENS7_6detail26Sm90ImplicitGemmTileTraitsINSA_20SM90_TMA_LOAD_IM2COLENSA_14ComposedLayoutINSA_7SwizzleILi3ELi4ELi3EEENSA_18smem_ptr_flag_bitsILi32EEENST_INSB_IJNSB_IJNSC_ILi8EEES18_EEENSB_IJNSC_ILi32EEENSC_ILi2EEEEEENSB_IJSD_NSC_ILi7EEEEEEEEENSB_IJNSB_IJS1A_NSC_ILi512EEEEEENSB_IJSD_NSC_ILi256EEEEEENSB_IJSU_NSC_ILi4096EEEEEEEEEEEEEvEENS11_INSA_13SM90_TMA_LOADES1O_vEEEENS_8epilogue10collective6detail29Sm90TmaWarpSpecializedAdapterINS1U_15DefaultEpilogueISK_NSB_IJNSB_IJlllEEESD_SU_EEES1Z_NS1T_6thread17LinearCombinationISK_Li1EffLNS20_9ScaleType4KindE0ELNS_15FloatRoundStyleE2ESK_EENS_4gemm15EpilogueDefaultEEEEEvvEEEEvNT_6ParamsE:
	.zero		1536


//--------------------- SYMBOLS --------------------------

	.type		.nv.reservedSmem.offset0,@object
	.size		.nv.reservedSmem.offset0,0x4
